	.headerflags	@"EF_CUDA_TEXMODE_UNIFIED EF_CUDA_64BIT_ADDRESS EF_CUDA_SM86 EF_CUDA_VIRTUAL_SM(EF_CUDA_SM86)"
	.elftype	@"ET_EXEC"


//--------------------- .nv.info                  --------------------------
	.section	.nv.info,"",@"SHT_CUDA_INFO"
	.align	4


	//----- nvinfo : EIATTR_REGCOUNT
	.align		4
        /*0000*/ 	.byte	0x04, 0x2f
        /*0002*/ 	.short	(.L_1 - .L_0)
	.align		4
.L_0:
        /*0004*/ 	.word	index@(triton_mm)
        /*0008*/ 	.word	0x00000080


	//----- nvinfo : EIATTR_MAX_STACK_SIZE
	.align		4
.L_1:
        /*000c*/ 	.byte	0x04, 0x23
        /*000e*/ 	.short	(.L_3 - .L_2)
	.align		4
.L_2:
        /*0010*/ 	.word	index@(triton_mm)
        /*0014*/ 	.word	0x00000000


	//----- nvinfo : EIATTR_MIN_STACK_SIZE
	.align		4
.L_3:
        /*0018*/ 	.byte	0x04, 0x12
        /*001a*/ 	.short	(.L_5 - .L_4)
	.align		4
.L_4:
        /*001c*/ 	.word	index@(triton_mm)
        /*0020*/ 	.word	0x00000000


	//----- nvinfo : EIATTR_FRAME_SIZE
	.align		4
.L_5:
        /*0024*/ 	.byte	0x04, 0x11
        /*0026*/ 	.short	(.L_7 - .L_6)
	.align		4
.L_6:
        /*0028*/ 	.word	index@(triton_mm)
        /*002c*/ 	.word	0x00000000
.L_7:


//--------------------- .nv.info.triton_mm        --------------------------
	.section	.nv.info.triton_mm,"",@"SHT_CUDA_INFO"
	.align	4


	//----- nvinfo : EIATTR_CUDA_API_VERSION
	.align		4
        /*0000*/ 	.byte	0x04, 0x37
        /*0002*/ 	.short	(.L_9 - .L_8)
.L_8:
        /*0004*/ 	.word	0x0000007b


	//----- nvinfo : EIATTR_SW2861232_WAR
	.align		4
.L_9:
        /*0008*/ 	.byte	0x01, 0x35
	.zero		2


	//----- nvinfo : EIATTR_PARAM_CBANK
	.align		4
        /*000c*/ 	.byte	0x04, 0x0a
        /*000e*/ 	.short	(.L_11 - .L_10)
	.align		4
.L_10:
        /*0010*/ 	.word	index@(.nv.constant0.triton_mm)
        /*0014*/ 	.short	0x0160
        /*0016*/ 	.short	0x001c


	//----- nvinfo : EIATTR_CBANK_PARAM_SIZE
	.align		4
.L_11:
        /*0018*/ 	.byte	0x03, 0x19
        /*001a*/ 	.short	0x001c


	//----- nvinfo : EIATTR_KPARAM_INFO
	.align		4
        /*001c*/ 	.byte	0x04, 0x17
        /*001e*/ 	.short	(.L_13 - .L_12)
.L_12:
        /*0020*/ 	.word	0x00000000
        /*0024*/ 	.short	0x0003
        /*0026*/ 	.short	0x0018
        /*0028*/ 	.byte	0x00, 0xf0, 0x11, 0x00


	//----- nvinfo : EIATTR_KPARAM_INFO
	.align		4
.L_13:
        /*002c*/ 	.byte	0x04, 0x17
        /*002e*/ 	.short	(.L_15 - .L_14)
.L_14:
        /*0030*/ 	.word	0x00000000
        /*0034*/ 	.short	0x0002
        /*0036*/ 	.short	0x0010
        /*0038*/ 	.byte	0x00, 0xf0, 0x21, 0x00


	//----- nvinfo : EIATTR_KPARAM_INFO
	.align		4
.L_15:
        /*003c*/ 	.byte	0x04, 0x17
        /*003e*/ 	.short	(.L_17 - .L_16)
.L_16:
        /*0040*/ 	.word	0x00000000
        /*0044*/ 	.short	0x0001
        /*0046*/ 	.short	0x0008
        /*0048*/ 	.byte	0x00, 0xf0, 0x21, 0x00


	//----- nvinfo : EIATTR_KPARAM_INFO
	.align		4
.L_17:
        /*004c*/ 	.byte	0x04, 0x17
        /*004e*/ 	.short	(.L_19 - .L_18)
.L_18:
        /*0050*/ 	.word	0x00000000
        /*0054*/ 	.short	0x0000
        /*0056*/ 	.short	0x0000
        /*0058*/ 	.byte	0x00, 0xf0, 0x21, 0x00


	//----- nvinfo : EIATTR_MAXREG_COUNT
	.align		4
.L_19:
        /*005c*/ 	.byte	0x03, 0x1b
        /*005e*/ 	.short	0x00ff


	//----- nvinfo : EIATTR_EXIT_INSTR_OFFSETS
	.align		4
        /*0060*/ 	.byte	0x04, 0x1c
        /*0062*/ 	.short	(.L_21 - .L_20)


	//   ....[0]....
.L_20:
        /*0064*/ 	.word	0x00000030


	//   ....[1]....
        /*0068*/ 	.word	0x00003260


	//   ....[2]....
        /*006c*/ 	.word	0x000032b0


	//----- nvinfo : EIATTR_MAX_THREADS
	.align		4
.L_21:
        /*0070*/ 	.byte	0x04, 0x05
        /*0072*/ 	.short	(.L_23 - .L_22)
.L_22:
        /*0074*/ 	.word	0x00000080
        /*0078*/ 	.word	0x00000001
        /*007c*/ 	.word	0x00000001
.L_23:


//--------------------- .nv.rel.action            --------------------------
	.section	.nv.rel.action,"",@"SHT_CUDA_RELOCINFO"
	.align	8
	.sectionentsize	8
        /*0000*/ 	.byte	0x73, 0x00, 0x00, 0x00, 0x00, 0x00, 0x00, 0x00, 0x00, 0x00, 0x00, 0x11, 0x25, 0x00, 0x05, 0x36


//--------------------- .nv.constant0.triton_mm   --------------------------
	.section	.nv.constant0.triton_mm,"a",@progbits
	.align	4
.nv.constant0.triton_mm:
	.zero		380


//--------------------- .text.triton_mm           --------------------------
	.section	.text.triton_mm,"ax",@progbits
	.sectionflags	@"SHF_BARRIERS=1"
	.sectioninfo	@"SHI_REGISTERS=128"
	.align	128
        .global         triton_mm
        .type           triton_mm,@function
        .size           triton_mm,(.L_x_3 - triton_mm)
        .other          triton_mm,@"STO_CUDA_ENTRY STV_DEFAULT"
triton_mm:
.text.triton_mm:
[----:B------:R-:W-:-:S02]  /*0000*/  MOV R1, c[0x0][0x28] ;  /* 0x00000a0000017a02 */ /* 0x000fc40000000f00 */
[----:B------:R-:W-:-:S04]  /*0010*/  MOV R0, c[0x0][0x178] ;  /* 0x00005e0000007a02 */ /* 0x000fc80000000f00 */
[----:B------:R-:W-:-:S13]  /*0020*/  LOP3.LUT P0, RZ, R0, 0x1ffffff, RZ, 0xc0, !PT ;  /* 0x01ffffff00ff7812 */ /* 0x000fda000780c0ff */
[----:B------:R-:W-:Y:S05]  /*0030*/  @!P0 EXIT ;  /* 0x000000000000894d */ /* 0x000fea0003800000 */
[----:B------:R-:W1:Y:S01]  /*0040*/  S2R R11, SR_CTAID.X ;  /* 0x00000000000b7919 */ /* 0x000e620000002500 */
[----:B------:R-:W-:Y:S01]  /*0050*/  IADD3 R0, R0, 0x3f, RZ ;  /* 0x0000003f00007810 */ /* 0x000fe20007ffe0ff */
[----:B------:R-:W-:Y:S01]  /*0060*/  ULDC.64 UR4, c[0x0][0x118] ;  /* 0x0000460000047ab9 */ /* 0x000fe20000000a00 */
[----:B------:R-:W-:Y:S01]  /*0070*/  IABS R17, c[0x0][0x178] ;  /* 0x00005e0000117a13 */ /* 0x000fe20000000000 */
[----:B------:R-:W-:Y:S01]  /*0080*/  CS2R R20, SRZ ;  /* 0x0000000000147805 */ /* 0x000fe2000001ff00 */
[----:B------:R-:W-:Y:S01]  /*0090*/  SHF.R.S32.HI R3, RZ, 0x1f, R0 ;  /* 0x0000001fff037819 */ /* 0x000fe20000011400 */
[----:B------:R-:W-:Y:S01]  /*00a0*/  CS2R R22, SRZ ;  /* 0x0000000000167805 */ /* 0x000fe2000001ff00 */
[----:B------:R-:W-:Y:S01]  /*00b0*/  MOV R72, RZ ;  /* 0x000000ff00487202 */ /* 0x000fe20000000f00 */
[----:B------:R-:W-:Y:S01]  /*00c0*/  CS2R R40, SRZ ;  /* 0x0000000000287805 */ /* 0x000fe2000001ff00 */
[----:B------:R-:W-:Y:S01]  /*00d0*/  LEA.HI R3, R3, R0, RZ, 0x6 ;  /* 0x0000000003037211 */ /* 0x000fe200078f30ff */
[----:B------:R-:W-:Y:S01]  /*00e0*/  CS2R R42, SRZ ;  /* 0x00000000002a7805 */ /* 0x000fe2000001ff00 */
        /* <DEDUP_REMOVED lines=9> */
[----:B-1----:R-:W-:-:S02]  /*0180*/  SHF.R.S32.HI R2, RZ, 0x1f, R11 ;  /* 0x0000001fff027819 */ /* 0x002fc4000001140b */
[----:B------:R-:W-:Y:S02]  /*0190*/  ISETP.GE.AND P1, PT, R11, RZ, PT ;  /* 0x000000ff0b00720c */ /* 0x000fe40003f26270 */
[----:B------:R-:W-:-:S04]  /*01a0*/  LEA.HI R4, R2, R11, RZ, 0x4 ;  /* 0x0000000b02047211 */ /* 0x000fc800078f20ff */
[----:B------:R-:W-:Y:S02]  /*01b0*/  SHF.R.S32.HI R2, RZ, 0x4, R4 ;  /* 0x00000004ff027819 */ /* 0x000fe40000011404 */
[----:B------:R-:W-:Y:S02]  /*01c0*/  LOP3.LUT R4, R4, 0xfffffff0, RZ, 0xc0, !PT ;  /* 0xfffffff004047812 */ /* 0x000fe400078ec0ff */
[----:B------:R-:W-:-:S04]  /*01d0*/  SHF.L.U32 R0, R2, 0x3, RZ ;  /* 0x0000000302007819 */ /* 0x000fc800000006ff */
[----:B------:R-:W-:-:S04]  /*01e0*/  LEA.HI.SX32 R3, R3, -R0, 0x1a ;  /* 0x8000000003037211 */ /* 0x000fc800078fd2ff */
[----:B------:R-:W-:-:S04]  /*01f0*/  IMNMX R6, R3, 0x8, PT ;  /* 0x0000000803067817 */ /* 0x000fc80003800200 */
[-C--:B------:R-:W-:Y:S02]  /*0200*/  IABS R13, R6.reuse ;  /* 0x00000006000d7213 */ /* 0x080fe40000000000 */
[-C--:B------:R-:W-:Y:S02]  /*0210*/  IABS R9, R6.reuse ;  /* 0x0000000600097213 */ /* 0x080fe40000000000 */
[----:B------:R-:W1:Y:S02]  /*0220*/  I2F.RP R5, R13 ;  /* 0x0000000d00057306 */ /* 0x000e640000209400 */
[----:B------:R-:W-:Y:S02]  /*0230*/  IADD3 R15, RZ, -R9, RZ ;  /* 0x80000009ff0f7210 */ /* 0x000fe40007ffe0ff */
[----:B------:R-:W-:-:S04]  /*0240*/  LOP3.LUT R9, RZ, R6, RZ, 0x33, !PT ;  /* 0x00000006ff097212 */ /* 0x000fc800078e33ff */
[----:B-1----:R-:W1:Y:S02]  /*0250*/  MUFU.RCP R5, R5 ;  /* 0x0000000500057308 */ /* 0x002e640000001000 */
[----:B-1----:R-:W-:-:S06]  /*0260*/  IADD3 R2, R5, 0xffffffe, RZ ;  /* 0x0ffffffe05027810 */ /* 0x002fcc0007ffe0ff */
[----:B------:R1:W2:Y:S02]  /*0270*/  F2I.FTZ.U32.TRUNC.NTZ R3, R2 ;  /* 0x0000000200037305 */ /* 0x0002a4000021f000 */
[----:B-1----:R-:W-:Y:S02]  /*0280*/  MOV R2, RZ ;  /* 0x000000ff00027202 */ /* 0x002fe40000000f00 */
[----:B--2---:R-:W-:-:S05]  /*0290*/  IADD3 R8, RZ, -R3, RZ ;  /* 0x80000003ff087210 */ /* 0x004fca0007ffe0ff */
[----:B------:R-:W-:Y:S01]  /*02a0*/  IMAD R7, R8, R13, RZ ;  /* 0x0000000d08077224 */ /* 0x000fe200078e02ff */
[-C--:B------:R-:W-:Y:S02]  /*02b0*/  IABS R8, R11.reuse ;  /* 0x0000000b00087213 */ /* 0x080fe40000000000 */
[----:B------:R-:W-:Y:S01]  /*02c0*/  IADD3 R11, -R4, R11, RZ ;  /* 0x0000000b040b7210 */ /* 0x000fe20007ffe1ff */
[----:B------:R-:W-:Y:S01]  /*02d0*/  IMAD.HI.U32 R7, R3, R7, R2 ;  /* 0x0000000703077227 */ /* 0x000fe200078e0002 */
[----:B------:R-:W-:Y:S02]  /*02e0*/  MOV R3, R8 ;  /* 0x0000000800037202 */ /* 0x000fe40000000f00 */
[----:B------:R-:W1:Y:S01]  /*02f0*/  I2F.RP R8, R17 ;  /* 0x0000001100087306 */ /* 0x000e620000209400 */
[----:B------:R-:W-:Y:S02]  /*0300*/  IABS R10, R11 ;  /* 0x0000000b000a7213 */ /* 0x000fe40000000000 */
[----:B------:R-:W-:-:S04]  /*0310*/  IMAD.HI.U32 R2, R7, R3, RZ ;  /* 0x0000000307027227 */ /* 0x000fc800078e00ff */
[----:B------:R-:W-:Y:S02]  /*0320*/  IMAD R2, R2, R15, R3 ;  /* 0x0000000f02027224 */ /* 0x000fe400078e0203 */
[----:B------:R-:W2:Y:S03]  /*0330*/  S2R R3, SR_TID.X ;  /* 0x0000000000037919 */ /* 0x000ea60000002100 */
[----:B------:R-:W-:Y:S01]  /*0340*/  ISETP.GT.U32.AND P0, PT, R13, R2, PT ;  /* 0x000000020d00720c */ /* 0x000fe20003f04070 */
[----:B-1----:R-:W1:-:S12]  /*0350*/  MUFU.RCP R8, R8 ;  /* 0x0000000800087308 */ /* 0x002e580000001000 */
[----:B------:R-:W-:-:S04]  /*0360*/  @!P0 IADD3 R2, R2, -R13, RZ ;  /* 0x8000000d02028210 */ /* 0x000fc80007ffe0ff */
[----:B------:R-:W-:Y:S02]  /*0370*/  ISETP.GT.U32.AND P0, PT, R13, R2, PT ;  /* 0x000000020d00720c */ /* 0x000fe40003f04070 */
[----:B-1----:R-:W-:Y:S01]  /*0380*/  IADD3 R4, R8, 0xffffffe, RZ ;  /* 0x0ffffffe08047810 */ /* 0x002fe20007ffe0ff */
[----:B------:R-:W-:Y:S01]  /*0390*/  IMAD.HI.U32 R8, R7, R10, RZ ;  /* 0x0000000a07087227 */ /* 0x000fe200078e00ff */
[----:B--2---:R-:W-:Y:S02]  /*03a0*/  SHF.R.U32.HI R77, RZ, 0x2, R3 ;  /* 0x00000002ff4d7819 */ /* 0x004fe40000011603 */
[----:B------:R-:W1:Y:S01]  /*03b0*/  F2I.FTZ.U32.TRUNC.NTZ R5, R4 ;  /* 0x0000000400057305 */ /* 0x000e62000021f000 */
[----:B------:R-:W-:Y:S01]  /*03c0*/  IMAD R10, R8, R15, R10 ;  /* 0x0000000f080a7224 */ /* 0x000fe200078e020a */
[----:B------:R-:W-:Y:S02]  /*03d0*/  SGXT.U32 R77, R77, 0x5 ;  /* 0x000000054d4d781a */ /* 0x000fe40000000000 */
[----:B------:R-:W-:-:S03]  /*03e0*/  SHF.L.U32 R79, R3, 0x2, RZ ;  /* 0x00000002034f7819 */ /* 0x000fc600000006ff */
[----:B------:R-:W-:Y:S02]  /*03f0*/  @!P0 IADD3 R2, R2, -R13, RZ ;  /* 0x8000000d02028210 */ /* 0x000fe40007ffe0ff */
[----:B------:R-:W-:Y:S02]  /*0400*/  ISETP.NE.AND P0, PT, R6, RZ, PT ;  /* 0x000000ff0600720c */ /* 0x000fe40003f05270 */
[----:B------:R-:W-:Y:S02]  /*0410*/  @!P1 IADD3 R2, -R2, RZ, RZ ;  /* 0x000000ff02029210 */ /* 0x000fe40007ffe1ff */
[----:B------:R-:W-:Y:S02]  /*0420*/  ISETP.GT.U32.AND P2, PT, R13, R10, PT ;  /* 0x0000000a0d00720c */ /* 0x000fe40003f44070 */
[----:B------:R-:W-:Y:S02]  /*0430*/  SEL R7, R9, R2, !P0 ;  /* 0x0000000209077207 */ /* 0x000fe40004000000 */
[----:B-1----:R-:W-:-:S02]  /*0440*/  IADD3 R2, RZ, -R5, RZ ;  /* 0x80000005ff027210 */ /* 0x002fc40007ffe0ff */
[----:B------:R-:W-:Y:S02]  /*0450*/  IADD3 R7, R0, R7, RZ ;  /* 0x0000000700077210 */ /* 0x000fe40007ffe0ff */
[----:B------:R-:W-:Y:S02]  /*0460*/  MOV R0, R2 ;  /* 0x0000000200007202 */ /* 0x000fe40000000f00 */
[----:B------:R-:W-:Y:S02]  /*0470*/  SHF.L.U32 R12, R7, 0x6, RZ ;  /* 0x00000006070c7819 */ /* 0x000fe400000006ff */
[----:B------:R-:W-:Y:S01]  /*0480*/  MOV R4, RZ ;  /* 0x000000ff00047202 */ /* 0x000fe20000000f00 */
[----:B------:R-:W-:Y:S01]  /*0490*/  IMAD R7, R0, R17, RZ ;  /* 0x0000001100077224 */ /* 0x000fe200078e02ff */
[C---:B------:R-:W-:Y:S02]  /*04a0*/  LOP3.LUT R14, R12.reuse, R77, RZ, 0xfc, !PT ;  /* 0x0000004d0c0e7212 */ /* 0x040fe400078efcff */
[----:B------:R-:W-:Y:S01]  /*04b0*/  LOP3.LUT R15, R12, 0x20, R77, 0xfe, !PT ;  /* 0x000000200c0f7812 */ /* 0x000fe200078efe4d */
[----:B------:R-:W-:Y:S01]  /*04c0*/  IMAD.HI.U32 R4, R5, R7, R4 ;  /* 0x0000000705047227 */ /* 0x000fe200078e0004 */
[----:B------:R-:W-:-:S02]  /*04d0*/  IABS R2, R14 ;  /* 0x0000000e00027213 */ /* 0x000fc40000000000 */
[----:B------:R-:W-:Y:S02]  /*04e0*/  IABS R5, R15 ;  /* 0x0000000f00057213 */ /* 0x000fe40000000000 */
[-C--:B------:R-:W-:Y:S01]  /*04f0*/  @!P2 IADD3 R10, R10, -R13.reuse, RZ ;  /* 0x8000000d0a0aa210 */ /* 0x080fe20007ffe0ff */
[----:B------:R-:W-:Y:S01]  /*0500*/  IMAD.HI.U32 R0, R4, R2, RZ ;  /* 0x0000000204007227 */ /* 0x000fe200078e00ff */
[----:B------:R-:W-:Y:S02]  /*0510*/  LOP3.LUT R6, R11, R6, RZ, 0x3c, !PT ;  /* 0x000000060b067212 */ /* 0x000fe400078e3cff */
[----:B------:R-:W-:Y:S01]  /*0520*/  ISETP.GE.U32.AND P1, PT, R10, R13, PT ;  /* 0x0000000d0a00720c */ /* 0x000fe20003f26070 */
[----:B------:R-:W-:Y:S01]  /*0530*/  IMAD.HI.U32 R4, R4, R5, RZ ;  /* 0x0000000504047227 */ /* 0x000fe200078e00ff */
[----:B------:R-:W-:Y:S02]  /*0540*/  IADD3 R0, -R0, RZ, RZ ;  /* 0x000000ff00007210 */ /* 0x000fe40007ffe1ff */
[----:B------:R-:W-:-:S02]  /*0550*/  ISETP.GE.AND P3, PT, R6, RZ, PT ;  /* 0x000000ff0600720c */ /* 0x000fc40003f66270 */
[----:B------:R-:W-:Y:S01]  /*0560*/  IADD3 R4, -R4, RZ, RZ ;  /* 0x000000ff04047210 */ /* 0x000fe20007ffe1ff */
[----:B------:R-:W-:Y:S01]  /*0570*/  IMAD R2, R17, R0, R2 ;  /* 0x0000000011027224 */ /* 0x000fe200078e0202 */
[----:B------:R-:W-:Y:S02]  /*0580*/  @!P2 IADD3 R8, R8, 0x1, RZ ;  /* 0x000000010808a810 */ /* 0x000fe40007ffe0ff */
[----:B------:R-:W-:Y:S01]  /*0590*/  LOP3.LUT R76, R77, 0x20, RZ, 0xfc, !PT ;  /* 0x000000204d4c7812 */ /* 0x000fe200078efcff */
[C---:B------:R-:W-:Y:S01]  /*05a0*/  IMAD R4, R17.reuse, R4, R5 ;  /* 0x0000000411047224 */ /* 0x040fe200078e0205 */
[----:B------:R-:W-:Y:S02]  /*05b0*/  SHF.R.U32.HI R81, RZ, 0x4, R3 ;  /* 0x00000004ff517819 */ /* 0x000fe40000011603 */
[----:B------:R-:W-:Y:S02]  /*05c0*/  @P1 IADD3 R8, R8, 0x1, RZ ;  /* 0x0000000108081810 */ /* 0x000fe40007ffe0ff */
[----:B------:R-:W-:-:S02]  /*05d0*/  ISETP.GT.U32.AND P2, PT, R17, R4, PT ;  /* 0x000000041100720c */ /* 0x000fc40003f44070 */
[----:B------:R-:W-:Y:S02]  /*05e0*/  ISETP.GT.U32.AND P1, PT, R17, R2, PT ;  /* 0x000000021100720c */ /* 0x000fe40003f24070 */
[----:B------:R-:W-:Y:S02]  /*05f0*/  @!P3 IADD3 R8, -R8, RZ, RZ ;  /* 0x000000ff0808b210 */ /* 0x000fe40007ffe1ff */
[----:B------:R-:W-:Y:S02]  /*0600*/  ISETP.GE.AND P3, PT, R15, RZ, PT ;  /* 0x000000ff0f00720c */ /* 0x000fe40003f66270 */
[----:B------:R-:W-:Y:S02]  /*0610*/  SEL R0, R9, R8, !P0 ;  /* 0x0000000809007207 */ /* 0x000fe40004000000 */
[----:B------:R-:W-:Y:S02]  /*0620*/  SHF.L.U32 R75, R3, 0x4, RZ ;  /* 0x00000004034b7819 */ /* 0x000fe400000006ff */
[----:B------:R-:W-:-:S02]  /*0630*/  SHF.R.S32.HI R6, RZ, 0x19, R0 ;  /* 0x00000019ff067819 */ /* 0x000fc40000011400 */
[-C--:B------:R-:W-:Y:S02]  /*0640*/  @!P2 IADD3 R4, R4, -R17.reuse, RZ ;  /* 0x800000110404a210 */ /* 0x080fe40007ffe0ff */
[----:B------:R-:W-:Y:S02]  /*0650*/  @!P1 IADD3 R2, R2, -R17, RZ ;  /* 0x8000001102029210 */ /* 0x000fe40007ffe0ff */
[C---:B------:R-:W-:Y:S02]  /*0660*/  ISETP.GT.U32.AND P2, PT, R17.reuse, R4, PT ;  /* 0x000000041100720c */ /* 0x040fe40003f44070 */
[----:B------:R-:W-:Y:S02]  /*0670*/  SHF.L.U32 R0, R0, 0x6, RZ ;  /* 0x0000000600007819 */ /* 0x000fe400000006ff */
[----:B------:R-:W-:Y:S02]  /*0680*/  ISETP.GT.U32.AND P0, PT, R17, R2, PT ;  /* 0x000000021100720c */ /* 0x000fe40003f04070 */
[----:B------:R-:W-:-:S02]  /*0690*/  SGXT R6, R6, 0x1 ;  /* 0x000000010606781a */ /* 0x000fc40000000200 */
[----:B------:R-:W-:Y:S02]  /*06a0*/  LOP3.LUT R7, R0, R77, RZ, 0xfc, !PT ;  /* 0x0000004d00077212 */ /* 0x000fe400078efcff */
[----:B------:R-:W-:Y:S02]  /*06b0*/  ISETP.GE.AND P1, PT, R14, RZ, PT ;  /* 0x000000ff0e00720c */ /* 0x000fe40003f26270 */
[----:B------:R-:W-:Y:S02]  /*06c0*/  LEA.HI R5, R6, R7, RZ, 0x7 ;  /* 0x0000000706057211 */ /* 0x000fe400078f38ff */
[----:B------:R-:W-:Y:S02]  /*06d0*/  LOP3.LUT R9, R0, 0x20, R77, 0xfe, !PT ;  /* 0x0000002000097812 */ /* 0x000fe400078efe4d */
[----:B------:R-:W-:Y:S02]  /*06e0*/  @!P2 IADD3 R4, R4, -R17, RZ ;  /* 0x800000110404a210 */ /* 0x000fe40007ffe0ff */
[----:B------:R-:W-:-:S02]  /*06f0*/  LOP3.LUT R5, R5, 0xffff80, RZ, 0xc0, !PT ;  /* 0x00ffff8005057812 */ /* 0x000fc400078ec0ff */
[----:B------:R-:W-:Y:S02]  /*0700*/  @!P0 IADD3 R2, R2, -R17, RZ ;  /* 0x8000001102028210 */ /* 0x000fe40007ffe0ff */
[----:B------:R-:W-:Y:S02]  /*0710*/  LEA.HI R8, R6, R9, RZ, 0x7 ;  /* 0x0000000906087211 */ /* 0x000fe400078f38ff */
[----:B------:R-:W-:Y:S02]  /*0720*/  MOV R6, R4 ;  /* 0x0000000400067202 */ /* 0x000fe40000000f00 */
[----:B------:R-:W-:Y:S02]  /*0730*/  IADD3 R7, R7, -R5, RZ ;  /* 0x8000000507077210 */ /* 0x000fe40007ffe0ff */
[----:B------:R-:W-:Y:S02]  /*0740*/  ISETP.NE.AND P0, PT, RZ, c[0x0][0x178], PT ;  /* 0x00005e00ff007a0c */ /* 0x000fe40003f05270 */
[----:B------:R-:W-:-:S02]  /*0750*/  LOP3.LUT R5, RZ, c[0x0][0x178], RZ, 0x33, !PT ;  /* 0x00005e00ff057a12 */ /* 0x000fc400078e33ff */
[----:B------:R-:W-:Y:S02]  /*0760*/  @!P1 IADD3 R2, -R2, RZ, RZ ;  /* 0x000000ff02029210 */ /* 0x000fe40007ffe1ff */
[----:B------:R-:W-:Y:S02]  /*0770*/  @!P3 IADD3 R6, -R6, RZ, RZ ;  /* 0x000000ff0606b210 */ /* 0x000fe40007ffe1ff */
[----:B------:R-:W-:Y:S02]  /*0780*/  LOP3.LUT R8, R8, 0xffff80, RZ, 0xc0, !PT ;  /* 0x00ffff8008087812 */ /* 0x000fe400078ec0ff */
[----:B------:R-:W-:Y:S02]  /*0790*/  LOP3.LUT R4, R79, 0xc, RZ, 0xc0, !PT ;  /* 0x0000000c4f047812 */ /* 0x000fe400078ec0ff */
[C---:B------:R-:W-:Y:S02]  /*07a0*/  SEL R15, R5.reuse, R2, !P0 ;  /* 0x00000002050f7207 */ /* 0x040fe40004000000 */
[----:B------:R-:W-:-:S02]  /*07b0*/  SEL R5, R5, R6, !P0 ;  /* 0x0000000605057207 */ /* 0x000fc40004000000 */
[----:B------:R-:W-:Y:S02]  /*07c0*/  IADD3 R9, R9, -R8, RZ ;  /* 0x8000000809097210 */ /* 0x000fe40007ffe0ff */
[----:B------:R-:W-:Y:S02]  /*07d0*/  MOV R2, 0x4 ;  /* 0x0000000400027802 */ /* 0x000fe40000000f00 */
[-C--:B------:R-:W-:Y:S02]  /*07e0*/  LEA R15, R15, R4.reuse, 0x8 ;  /* 0x000000040f0f7211 */ /* 0x080fe400078e40ff */
[----:B------:R-:W-:Y:S02]  /*07f0*/  SHF.L.U32 R8, R4, 0x2, RZ ;  /* 0x0000000204087819 */ /* 0x000fe400000006ff */
[----:B------:R-:W-:Y:S01]  /*0800*/  LEA R5, R5, R4, 0x8 ;  /* 0x0000000405057211 */ /* 0x000fe200078e40ff */
[----:B------:R-:W-:Y:S01]  /*0810*/  IMAD.WIDE R14, R15, R2, c[0x0][0x160] ;  /* 0x000058000f0e7625 */ /* 0x000fe200078e0202 */
[----:B------:R-:W-:-:S02]  /*0820*/  LEA R7, R7, R4, 0x8 ;  /* 0x0000000407077211 */ /* 0x000fc400078e40ff */
[----:B------:R-:W-:Y:S01]  /*0830*/  LEA R9, R9, R4, 0x8 ;  /* 0x0000000409097211 */ /* 0x000fe200078e40ff */
[----:B------:R-:W-:Y:S01]  /*0840*/  IMAD.WIDE R16, R5, R2, c[0x0][0x160] ;  /* 0x0000580005107625 */ /* 0x000fe200078e0202 */
[-C--:B------:R-:W-:Y:S02]  /*0850*/  LEA R77, R77, R8.reuse, 0x6 ;  /* 0x000000084d4d7211 */ /* 0x080fe400078e30ff */
[----:B------:R-:W-:Y:S01]  /*0860*/  LEA R76, R76, R8, 0x6 ;  /* 0x000000084c4c7211 */ /* 0x000fe200078e30ff */
[-C--:B------:R-:W-:Y:S01]  /*0870*/  IMAD.WIDE R18, R7, R2.reuse, c[0x0][0x168] ;  /* 0x00005a0007127625 */ /* 0x080fe200078e0202 */
[----:B------:R-:W-:Y:S01]  /*0880*/  IADD3 R8, P0, R16, 0x40, RZ ;  /* 0x0000004010087810 */ /* 0x000fe20007f1e0ff */
[----:B------:R1:W-:Y:S01]  /*0890*/  LDGSTS.E.BYPASS.128 [R77], [R14.64] ;  /* 0x000000000e4d7fae */ /* 0x0003e2000b901c44 */
[----:B------:R-:W-:Y:S01]  /*08a0*/  IADD3 R10, P2, R14, 0x40, RZ ;  /* 0x000000400e0a7810 */ /* 0x000fe20007f5e0ff */
[----:B------:R-:W-:Y:S01]  /*08b0*/  IMAD.WIDE R24, R9, R2, c[0x0][0x168] ;  /* 0x00005a0009187625 */ /* 0x000fe200078e0202 */
[----:B------:R-:W-:Y:S01]  /*08c0*/  IADD3.X R9, RZ, R17, RZ, P0, !PT ;  /* 0x00000011ff097210 */ /* 0x000fe200007fe4ff */
[----:B------:R2:W-:Y:S01]  /*08d0*/  LDGSTS.E.BYPASS.128 [R76], [R16.64] ;  /* 0x00000000104c7fae */ /* 0x0005e2000b901c44 */
[----:B------:R-:W-:-:S02]  /*08e0*/  IADD3 R6, P1, R18, 0x40, RZ ;  /* 0x0000004012067810 */ /* 0x000fc40007f3e0ff */
[----:B------:R-:W-:Y:S01]  /*08f0*/  IADD3 R4, P0, R24, 0x40, RZ ;  /* 0x0000004018047810 */ /* 0x000fe20007f1e0ff */
[----:B------:R-:W0:Y:S01]  /*0900*/  LDGDEPBAR ;  /* 0x00000000000079af */ /* 0x000e220000000000 */
[----:B------:R-:W-:Y:S02]  /*0910*/  LOP3.LUT R74, R79, 0x3c, RZ, 0xc0, !PT ;  /* 0x0000003c4f4a7812 */ /* 0x000fe400078ec0ff */
[----:B------:R-:W-:Y:S01]  /*0920*/  SGXT.U32 R81, R81, 0x3 ;  /* 0x000000035151781a */ /* 0x000fe20000000000 */
[----:B------:R3:W-:Y:S01]  /*0930*/  LDGSTS.E.BYPASS.128 [R77+0x1000], [R18.64] ;  /* 0x01000000124d7fae */ /* 0x0007e2000b901c44 */
[----:B------:R-:W-:Y:S02]  /*0940*/  IADD3.X R7, RZ, R19, RZ, P1, !PT ;  /* 0x00000013ff077210 */ /* 0x000fe40000ffe4ff */
[----:B------:R-:W-:Y:S01]  /*0950*/  IADD3.X R5, RZ, R25, RZ, P0, !PT ;  /* 0x00000019ff057210 */ /* 0x000fe200007fe4ff */
[----:B------:R4:W-:Y:S01]  /*0960*/  LDGSTS.E.BYPASS.128 [R76+0x1000], [R24.64] ;  /* 0x01000000184c7fae */ /* 0x0009e2000b901c44 */
[----:B------:R-:W-:Y:S01]  /*0970*/  IADD3.X R11, RZ, R15, RZ, P2, !PT ;  /* 0x0000000fff0b7210 */ /* 0x000fe200017fe4ff */
[----:B--2---:R-:W-:Y:S01]  /*0980*/  CS2R R16, SRZ ;  /* 0x0000000000107805 */ /* 0x004fe2000001ff00 */
[----:B------:R-:W-:Y:S01]  /*0990*/  LOP3.LUT R75, R75, 0x1f00, RZ, 0xc0, !PT ;  /* 0x00001f004b4b7812 */ /* 0x000fe200078ec0ff */
[----:B------:R-:W0:Y:S01]  /*09a0*/  LDGDEPBAR ;  /* 0x00000000000079af */ /* 0x000e220000000000 */
[----:B------:R-:W-:-:S02]  /*09b0*/  LEA R73, R74, 0x1000, 0x6 ;  /* 0x000010004a497811 */ /* 0x000fc400078e30ff */
[----:B------:R-:W-:Y:S01]  /*09c0*/  LOP3.LUT R3, R12, R81, RZ, 0xfc, !PT ;  /* 0x000000510c037212 */ /* 0x000fe200078efcff */
[----:B---3--:R-:W-:Y:S01]  /*09d0*/  CS2R R18, SRZ ;  /* 0x0000000000127805 */ /* 0x008fe2000001ff00 */
[----:B----4-:R-:W-:Y:S01]  /*09e0*/  CS2R R24, SRZ ;  /* 0x0000000000187805 */ /* 0x010fe2000001ff00 */
[----:B------:R-:W-:-:S04]  /*09f0*/  DEPBAR.LE SB0, 0x0 ;  /* 0x000080000000791a */ /* 0x000fc80000000000 */
[----:B-1----:R-:W-:Y:S06]  /*0a00*/  BAR.SYNC 0x0 ;  /* 0x0000000000007b1d */ /* 0x002fec0000000000 */
.L_x_1:
[----:B------:R-:W-:Y:S01]  /*0a10*/  LDS.128 R12, [R75] ;  /* 0x000000004b0c7984 */ /* 0x000fe20000000c00 */
[C---:B------:R-:W-:Y:S02]  /*0a20*/  ISETP.GE.U32.AND P0, PT, R72.reuse, 0xf0, PT ;  /* 0x000000f04800780c */ /* 0x040fe40003f06070 */
[----:B------:R-:W-:Y:S01]  /*0a30*/  IADD3 R72, R72, 0x10, RZ ;  /* 0x0000001048487810 */ /* 0x000fe20007ffe0ff */
[----:B------:R-:W1:Y:S04]  /*0a40*/  LDS.128 R56, [R73] ;  /* 0x0000000049387984 */ /* 0x000e680000000c00 */
[----:B------:R-:W2:Y:S04]  /*0a50*/  LDS.128 R52, [R73+0x80] ;  /* 0x0000800049347984 */ /* 0x000ea80000000c00 */
[----:B------:R-:W3:Y:S04]  /*0a60*/  LDS.128 R60, [R73+0x40] ;  /* 0x00004000493c7984 */ /* 0x000ee80000000c00 */
[----:B------:R-:W4:Y:S04]  /*0a70*/  LDS.128 R48, [R73+0xc0] ;  /* 0x0000c00049307984 */ /* 0x000f280000000c00 */
[----:B------:R-:W4:Y:S04]  /*0a80*/  LDS.128 R64, [R75+0x40] ;  /* 0x000040004b407984 */ /* 0x000f280000000c00 */
[----:B------:R-:W4:Y:S01]  /*0a90*/  LDS.128 R44, [R75+0x80] ;  /* 0x000080004b2c7984 */ /* 0x000f220000000c00 */
[C---:B-1----:R-:W-:Y:S01]  /*0aa0*/  FFMA R68, R12.reuse, R56, R68 ;  /* 0x000000380c447223 */ /* 0x042fe20000000044 */
[----:B--2---:R-:W-:-:S03]  /*0ab0*/  FFMA R70, R12, R52, R70 ;  /* 0x000000340c467223 */ /* 0x004fc60000000046 */
[C---:B------:R-:W-:Y:S01]  /*0ac0*/  FFMA R85, R13.reuse, R57, R68 ;  /* 0x000000390d557223 */ /* 0x040fe20000000044 */
[C---:B---3--:R-:W-:Y:S01]  /*0ad0*/  FFMA R78, R12.reuse, R60, R69 ;  /* 0x0000003c0c4e7223 */ /* 0x048fe20000000045 */
[C---:B------:R-:W-:Y:S01]  /*0ae0*/  FFMA R87, R13.reuse, R53, R70 ;  /* 0x000000350d577223 */ /* 0x040fe20000000046 */
[----:B----4-:R-:W-:Y:S02]  /*0af0*/  FFMA R12, R12, R48, R71 ;  /* 0x000000300c0c7223 */ /* 0x010fe40000000047 */
[C---:B------:R-:W-:Y:S01]  /*0b00*/  FFMA R83, R13.reuse, R61, R78 ;  /* 0x0000003d0d537223 */ /* 0x040fe2000000004e */
[----:B------:R-:W1:Y:S01]  /*0b10*/  LDS.128 R68, [R75+0xc0] ;  /* 0x0000c0004b447984 */ /* 0x000e620000000c00 */
[C---:B------:R-:W-:Y:S01]  /*0b20*/  FFMA R78, R14.reuse, R58, R85 ;  /* 0x0000003a0e4e7223 */ /* 0x040fe20000000055 */
[----:B------:R-:W-:Y:S01]  /*0b30*/  FFMA R13, R13, R49, R12 ;  /* 0x000000310d0d7223 */ /* 0x000fe2000000000c */
[C---:B------:R-:W-:Y:S01]  /*0b40*/  FFMA R80, R14.reuse, R62, R83 ;  /* 0x0000003e0e507223 */ /* 0x040fe20000000053 */
[----:B------:R-:W-:Y:S01]  /*0b50*/  FFMA R12, R14, R54, R87 ;  /* 0x000000360e0c7223 */ /* 0x000fe20000000057 */
[----:B------:R-:W-:Y:S01]  /*0b60*/  FFMA R36, R64, R56, R36 ;  /* 0x0000003840247223 */ /* 0x000fe20000000024 */
[----:B------:R-:W-:Y:S01]  /*0b70*/  FFMA R14, R14, R50, R13 ;  /* 0x000000320e0e7223 */ /* 0x000fe2000000000d */
[C---:B------:R-:W-:Y:S01]  /*0b80*/  FFMA R38, R64.reuse, R52, R38 ;  /* 0x0000003440267223 */ /* 0x040fe20000000026 */
[C---:B------:R-:W-:Y:S01]  /*0b90*/  FFMA R83, R15.reuse, R55, R12 ;  /* 0x000000370f537223 */ /* 0x040fe2000000000c */
[C---:B------:R-:W-:Y:S01]  /*0ba0*/  FFMA R12, R64.reuse, R48, R39 ;  /* 0x00000030400c7223 */ /* 0x040fe20000000027 */
[C---:B------:R-:W-:Y:S01]  /*0bb0*/  FFMA R89, R15.reuse, R51, R14 ;  /* 0x000000330f597223 */ /* 0x040fe2000000000e */
[----:B------:R-:W-:Y:S01]  /*0bc0*/  FFMA R14, R64, R60, R37 ;  /* 0x0000003c400e7223 */ /* 0x000fe20000000025 */
[C---:B------:R-:W-:Y:S01]  /*0bd0*/  FFMA R85, R15.reuse, R59, R78 ;  /* 0x0000003b0f557223 */ /* 0x040fe2000000004e */
[----:B------:R-:W-:Y:S01]  /*0be0*/  FFMA R87, R15, R63, R80 ;  /* 0x0000003f0f577223 */ /* 0x000fe20000000050 */
[C---:B------:R-:W-:Y:S01]  /*0bf0*/  FFMA R37, R65.reuse, R49, R12 ;  /* 0x0000003141257223 */ /* 0x040fe2000000000c */
[C---:B------:R-:W-:Y:S01]  /*0c00*/  FFMA R13, R65.reuse, R61, R14 ;  /* 0x0000003d410d7223 */ /* 0x040fe2000000000e */
[C---:B------:R-:W-:Y:S01]  /*0c10*/  FFMA R15, R65.reuse, R57, R36 ;  /* 0x00000039410f7223 */ /* 0x040fe20000000024 */
[----:B------:R-:W-:Y:S01]  /*0c20*/  FFMA R65, R65, R53, R38 ;  /* 0x0000003541417223 */ /* 0x000fe20000000026 */
[C---:B------:R-:W-:Y:S01]  /*0c30*/  FFMA R80, R66.reuse, R50, R37 ;  /* 0x0000003242507223 */ /* 0x040fe20000000025 */
[C---:B------:R-:W-:Y:S01]  /*0c40*/  FFMA R38, R66.reuse, R62, R13 ;  /* 0x0000003e42267223 */ /* 0x040fe2000000000d */
[C---:B------:R-:W-:Y:S01]  /*0c50*/  FFMA R64, R66.reuse, R58, R15 ;  /* 0x0000003a42407223 */ /* 0x040fe2000000000f */
[----:B------:R-:W-:Y:S01]  /*0c60*/  FFMA R36, R66, R54, R65 ;  /* 0x0000003642247223 */ /* 0x000fe20000000041 */
[----:B------:R-:W2:Y:S01]  /*0c70*/  LDS.128 R12, [R75+0x800] ;  /* 0x000800004b0c7984 */ /* 0x000ea20000000c00 */
[C---:B------:R-:W-:Y:S01]  /*0c80*/  FFMA R66, R67.reuse, R63, R38 ;  /* 0x0000003f43427223 */ /* 0x040fe20000000026 */
[C---:B------:R-:W-:Y:S01]  /*0c90*/  FFMA R38, R44.reuse, R60, R33 ;  /* 0x0000003c2c267223 */ /* 0x040fe20000000021 */
[----:B------:R-:W-:Y:S01]  /*0ca0*/  FFMA R93, R67, R55, R36 ;  /* 0x00000037435d7223 */ /* 0x000fe20000000024 */
[C---:B------:R-:W-:Y:S01]  /*0cb0*/  FFMA R32, R44.reuse, R56, R32 ;  /* 0x000000382c207223 */ /* 0x040fe20000000020 */
        /* <DEDUP_REMOVED lines=10> */
[----:B------:R-:W3:Y:S01]  /*0d60*/  LDS.128 R32, [R75+0x840] ;  /* 0x000840004b207984 */ /* 0x000ee20000000c00 */
[C---:B------:R-:W-:Y:S01]  /*0d70*/  FFMA R64, R67.reuse, R59, R64 ;  /* 0x0000003b43407223 */ /* 0x040fe20000000040 */
[----:B------:R-:W-:Y:S01]  /*0d80*/  FFMA R80, R67, R51, R80 ;  /* 0x0000003343507223 */ /* 0x000fe20000000050 */
[C---:B-1----:R-:W-:Y:S01]  /*0d90*/  FFMA R30, R68.reuse, R52, R30 ;  /* 0x00000034441e7223 */ /* 0x042fe2000000001e */
        /* <DEDUP_REMOVED lines=8> */
[----:B------:R-:W-:Y:S01]  /*0e20*/  FFMA R65, R47, R55, R46 ;  /* 0x000000372f417223 */ /* 0x000fe2000000002e */
[----:B------:R-:W-:Y:S01]  /*0e30*/  FFMA R69, R69, R61, R68 ;  /* 0x0000003d45457223 */ /* 0x000fe20000000044 */
[----:B------:R-:W1:Y:S01]  /*0e40*/  LDS.128 R36, [R75+0x880] ;  /* 0x000880004b247984 */ /* 0x000e620000000c00 */
[C---:B------:R-:W-:Y:S01]  /*0e50*/  FFMA R46, R70.reuse, R54, R31 ;  /* 0x00000036462e7223 */ /* 0x040fe2000000001f */
[C---:B------:R-:W-:Y:S01]  /*0e60*/  FFMA R68, R70.reuse, R58, R29 ;  /* 0x0000003a46447223 */ /* 0x040fe2000000001d */
[C---:B------:R-:W-:Y:S01]  /*0e70*/  FFMA R44, R70.reuse, R50, R45 ;  /* 0x00000032462c7223 */ /* 0x040fe2000000002d */
[----:B------:R-:W4:Y:S01]  /*0e80*/  LDS.128 R28, [R75+0x8c0] ;  /* 0x0008c0004b1c7984 */ /* 0x000f220000000c00 */
[----:B------:R-:W-:Y:S01]  /*0e90*/  FFMA R70, R70, R62, R69 ;  /* 0x0000003e46467223 */ /* 0x000fe20000000045 */
[C---:B------:R-:W-:Y:S01]  /*0ea0*/  FFMA R95, R71.reuse, R59, R68 ;  /* 0x0000003b475f7223 */ /* 0x040fe20000000044 */
[----:B------:R-:W-:Y:S01]  /*0eb0*/  FFMA R69, R71, R55, R46 ;  /* 0x0000003747457223 */ /* 0x000fe2000000002e */
[----:B------:R-:W-:Y:S01]  /*0ec0*/  FFMA R78, R47, R51, R78 ;  /* 0x000000332f4e7223 */ /* 0x000fe2000000004e */
[C---:B------:R-:W-:Y:S01]  /*0ed0*/  FFMA R97, R71.reuse, R63, R70 ;  /* 0x0000003f47617223 */ /* 0x040fe20000000046 */
[----:B------:R-:W-:Y:S01]  /*0ee0*/  FFMA R71, R71, R51, R44 ;  /* 0x0000003347477223 */ /* 0x000fe2000000002c */
[C---:B--2---:R-:W-:Y:S01]  /*0ef0*/  FFMA R26, R12.reuse, R52, R26 ;  /* 0x000000340c1a7223 */ /* 0x044fe2000000001a */
        /* <DEDUP_REMOVED lines=13> */
[----:B------:R-:W-:Y:S01]  /*0fd0*/  FFMA R101, R15, R59, R24 ;  /* 0x0000003b0f657223 */ /* 0x000fe20000000018 */
[C---:B---3--:R-:W-:Y:S01]  /*0fe0*/  FFMA R12, R32.reuse, R60, R41 ;  /* 0x0000003c200c7223 */ /* 0x048fe20000000029 */
[C---:B------:R-:W-:Y:S01]  /*0ff0*/  FFMA R42, R32.reuse, R52, R42 ;  /* 0x00000034202a7223 */ /* 0x040fe2000000002a */
[C---:B------:R-:W-:Y:S01]  /*1000*/  FFMA R40, R32.reuse, R56, R40 ;  /* 0x0000003820287223 */ /* 0x040fe20000000028 */
[----:B------:R-:W-:Y:S01]  /*1010*/  FFMA R32, R32, R48, R43 ;  /* 0x0000003020207223 */ /* 0x000fe2000000002b */
[C---:B------:R-:W-:Y:S01]  /*1020*/  FFMA R111, R33.reuse, R61, R12 ;  /* 0x0000003d216f7223 */ /* 0x040fe2000000000c */
[C---:B------:R-:W-:Y:S01]  /*1030*/  FFMA R107, R33.reuse, R53, R42 ;  /* 0x00000035216b7223 */ /* 0x040fe2000000002a */
[C---:B------:R-:W-:Y:S01]  /*1040*/  FFMA R109, R33.reuse, R57, R40 ;  /* 0x00000039216d7223 */ /* 0x040fe20000000028 */
[----:B------:R-:W-:Y:S01]  /*1050*/  FFMA R33, R33, R49, R32 ;  /* 0x0000003121217223 */ /* 0x000fe20000000020 */
[----:B------:R-:W-:Y:S01]  /*1060*/  FFMA R105, R15, R51, R14 ;  /* 0x000000330f697223 */ /* 0x000fe2000000000e */
[----:B------:R-:W-:Y:S01]  /*1070*/  FFMA R32, R34, R54, R107 ;  /* 0x0000003622207223 */ /* 0x000fe2000000006b */
[----:B------:R-:W-:Y:S01]  /*1080*/  LDS.128 R40, [R75+0x10] ;  /* 0x000010004b287984 */ /* 0x000fe20000000c00 */
[C---:B-1----:R-:W-:Y:S01]  /*1090*/  FFMA R12, R36.reuse, R60, R17 ;  /* 0x0000003c240c7223 */ /* 0x042fe20000000011 */
[C---:B------:R-:W-:Y:S01]  /*10a0*/  FFMA R16, R36.reuse, R56, R16 ;  /* 0x0000003824107223 */ /* 0x040fe20000000010 */
[C---:B------:R-:W-:Y:S01]  /*10b0*/  FFMA R18, R36.reuse, R52, R18 ;  /* 0x0000003424127223 */ /* 0x040fe20000000012 */
[----:B------:R-:W-:Y:S01]  /*10c0*/  FFMA R36, R36, R48, R19 ;  /* 0x0000003024247223 */ /* 0x000fe20000000013 */
[C---:B----4-:R-:W-:Y:S01]  /*10d0*/  FFMA R60, R28.reuse, R60, R21 ;  /* 0x0000003c1c3c7223 */ /* 0x050fe20000000015 */
        /* <DEDUP_REMOVED lines=9> */
[-C--:B------:R-:W-:Y:S01]  /*1170*/  FFMA R37, R37, R49.reuse, R36 ;  /* 0x0000003125257223 */ /* 0x080fe20000000024 */
[----:B------:R-:W-:Y:S01]  /*1180*/  FFMA R29, R29, R49, R48 ;  /* 0x000000311d1d7223 */ /* 0x000fe20000000030 */
[-C--:B------:R-:W-:Y:S01]  /*1190*/  FFMA R49, R35, R55.reuse, R32 ;  /* 0x0000003723317223 */ /* 0x080fe20000000020 */
[-C--:B------:R-:W-:Y:S01]  /*11a0*/  FFMA R32, R38, R54.reuse, R119 ;  /* 0x0000003626207223 */ /* 0x080fe20000000077 */
[----:B------:R-:W-:Y:S01]  /*11b0*/  FFMA R54, R30, R54, R53 ;  /* 0x000000361e367223 */ /* 0x000fe20000000035 */
[----:B------:R-:W1:Y:S01]  /*11c0*/  LDS.128 R12, [R73+0x90] ;  /* 0x00009000490c7984 */ /* 0x000e620000000c00 */
[C---:B------:R-:W-:Y:S01]  /*11d0*/  FFMA R48, R34.reuse, R62, R111 ;  /* 0x0000003e22307223 */ /* 0x040fe2000000006f */
[-C--:B------:R-:W-:Y:S01]  /*11e0*/  FFMA R57, R39, R55.reuse, R32 ;  /* 0x0000003727397223 */ /* 0x080fe20000000020 */
[----:B------:R-:W-:Y:S01]  /*11f0*/  FFMA R119, R31, R55, R54 ;  /* 0x000000371f777223 */ /* 0x000fe20000000036 */
[C---:B------:R-:W-:Y:S01]  /*1200*/  FFMA R36, R34.reuse, R58, R109 ;  /* 0x0000003a22247223 */ /* 0x040fe2000000006d */
[----:B------:R-:W2:Y:S01]  /*1210*/  LDS.128 R52, [R75+0x850] ;  /* 0x000850004b347984 */ /* 0x000ea20000000c00 */
[----:B------:R-:W-:Y:S01]  /*1220*/  FFMA R34, R34, R50, R33 ;  /* 0x0000003222227223 */ /* 0x000fe20000000021 */
[----:B------:R-:W-:Y:S01]  /*1230*/  FFMA R28, R30, R58, R28 ;  /* 0x0000003a1e1c7223 */ /* 0x000fe2000000001c */
[C---:B------:R-:W-:Y:S01]  /*1240*/  FFMA R113, R35.reuse, R59, R36 ;  /* 0x0000003b23717223 */ /* 0x040fe20000000024 */
[C---:B------:R-:W-:Y:S01]  /*1250*/  FFMA R36, R38.reuse, R62, R123 ;  /* 0x0000003e26247223 */ /* 0x040fe2000000007b */
[C---:B------:R-:W-:Y:S01]  /*1260*/  FFMA R117, R35.reuse, R51, R34 ;  /* 0x0000003323757223 */ /* 0x040fe20000000022 */
[----:B------:R-:W-:Y:S01]  /*1270*/  FFMA R34, R38, R58, R121 ;  /* 0x0000003a26227223 */ /* 0x000fe20000000079 */
[----:B------:R-:W-:Y:S01]  /*1280*/  FFMA R62, R30, R62, R125 ;  /* 0x0000003e1e3e7223 */ /* 0x000fe2000000007d */
[-C--:B------:R-:W-:Y:S01]  /*1290*/  FFMA R38, R38, R50.reuse, R37 ;  /* 0x0000003226267223 */ /* 0x080fe20000000025 */
[----:B------:R-:W-:Y:S01]  /*12a0*/  FFMA R30, R30, R50, R29 ;  /* 0x000000321e1e7223 */ /* 0x000fe2000000001d */
[----:B------:R-:W-:Y:S01]  /*12b0*/  FFMA R115, R35, R63, R48 ;  /* 0x0000003f23737223 */ /* 0x000fe20000000030 */
[----:B------:R-:W3:Y:S01]  /*12c0*/  LDS.128 R24, [R73+0x10] ;  /* 0x0000100049187984 */ /* 0x000ee20000000c00 */
[-C--:B------:R-:W-:Y:S01]  /*12d0*/  FFMA R111, R39, R51.reuse, R38 ;  /* 0x00000033276f7223 */ /* 0x080fe20000000026 */
[----:B------:R-:W-:Y:S01]  /*12e0*/  FFMA R121, R31, R51, R30 ;  /* 0x000000331f797223 */ /* 0x000fe2000000001e */
[-C--:B------:R-:W-:Y:S01]  /*12f0*/  FFMA R109, R39, R63.reuse, R36 ;  /* 0x0000003f276d7223 */ /* 0x080fe20000000024 */
[----:B------:R-:W4:Y:S01]  /*1300*/  LDS.128 R20, [R73+0xd0] ;  /* 0x0000d00049147984 */ /* 0x000f220000000c00 */
[----:B------:R-:W-:Y:S01]  /*1310*/  FFMA R107, R31, R63, R62 ;  /* 0x0000003f1f6b7223 */ /* 0x000fe2000000003e */
[-C--:B------:R-:W-:Y:S01]  /*1320*/  FFMA R61, R39, R59.reuse, R34 ;  /* 0x0000003b273d7223 */ /* 0x080fe20000000022 */
[----:B------:R-:W-:Y:S01]  /*1330*/  FFMA R63, R31, R59, R28 ;  /* 0x0000003b1f3f7223 */ /* 0x000fe2000000001c */
[----:B------:R-:W4:Y:S04]  /*1340*/  LDS.128 R16, [R73+0x50] ;  /* 0x0000500049107984 */ /* 0x000f280000000c00 */
[----:B------:R-:W4:Y:S04]  /*1350*/  LDS.128 R44, [R75+0x50] ;  /* 0x000050004b2c7984 */ /* 0x000f280000000c00 */
[----:B------:R-:W4:Y:S04]  /*1360*/  LDS.128 R28, [R75+0x90] ;  /* 0x000090004b1c7984 */ /* 0x000f280000000c00 */
[----:B------:R-:W4:Y:S04]  /*1370*/  LDS.128 R32, [R75+0xd0] ;  /* 0x0000d0004b207984 */ /* 0x000f280000000c00 */
[----:B------:R-:W4:Y:S01]  /*1380*/  LDS.128 R36, [R75+0x810] ;  /* 0x000810004b247984 */ /* 0x000f220000000c00 */
[-C--:B-1----:R-:W-:Y:S01]  /*1390*/  FFMA R62, R40, R12.reuse, R83 ;  /* 0x0000000c283e7223 */ /* 0x082fe20000000053 */
[----:B--2---:R-:W-:-:S02]  /*13a0*/  FFMA R90, R52, R12, R49 ;  /* 0x0000000c345a7223 */ /* 0x004fc40000000031 */
[----:B------:R-:W1:Y:S01]  /*13b0*/  LDS.128 R48, [R75+0x890] ;  /* 0x000890004b307984 */ /* 0x000e620000000c00 */
[-C--:B---3--:R-:W-:Y:S01]  /*13c0*/  FFMA R60, R40, R24.reuse, R85 ;  /* 0x00000018283c7223 */ /* 0x088fe20000000055 */
[----:B------:R-:W-:Y:S01]  /*13d0*/  FFMA R96, R52, R24, R113 ;  /* 0x0000001834607223 */ /* 0x000fe20000000071 */
[C---:B----4-:R-:W-:Y:S01]  /*13e0*/  FFMA R68, R40.reuse, R20, R89 ;  /* 0x0000001428447223 */ /* 0x050fe20000000059 */
        /* <DEDUP_REMOVED lines=19> */
[----:B------:R-:W-:Y:S01]  /*1520*/  FFMA R52, R52, R16, R115 ;  /* 0x0000001034347223 */ /* 0x000fe20000000073 */
[C---:B-1----:R-:W-:Y:S01]  /*1530*/  FFMA R104, R48.reuse, R12, R57 ;  /* 0x0000000c30687223 */ /* 0x042fe20000000039 */
[C---:B------:R-:W-:Y:S01]  /*1540*/  FFMA R106, R48.reuse, R24, R61 ;  /* 0x00000018306a7223 */ /* 0x040fe2000000003d */
[----:B------:R-:W1:Y:S01]  /*1550*/  LDS.128 R56, [R75+0x8d0] ;  /* 0x0008d0004b387984 */ /* 0x000e620000000c00 */
[----:B------:R-:W-:Y:S01]  /*1560*/  FFMA R61, R41, R25, R60 ;  /* 0x00000019293d7223 */ /* 0x000fe2000000003c */
[C---:B------:R-:W-:Y:S01]  /*1570*/  FFMA R102, R48.reuse, R20, R111 ;  /* 0x0000001430667223 */ /* 0x040fe2000000006f */
[----:B------:R-:W-:Y:S01]  /*1580*/  FFMA R93, R53, R21, R36 ;  /* 0x00000015355d7223 */ /* 0x000fe20000000024 */
[----:B------:R-:W-:Y:S01]  /*1590*/  FFMA R48, R48, R16, R109 ;  /* 0x0000001030307223 */ /* 0x000fe2000000006d */
[----:B------:R-:W-:Y:S01]  /*15a0*/  FFMA R60, R42, R26, R61 ;  /* 0x0000001a2a3c7223 */ /* 0x000fe2000000003d */
        /* <DEDUP_REMOVED lines=10> */
[C---:B-1----:R-:W-:Y:S01]  /*1650*/  FFMA R110, R56.reuse, R24, R63 ;  /* 0x00000018386e7223 */ /* 0x042fe2000000003f */
[C---:B------:R-:W-:Y:S01]  /*1660*/  FFMA R63, R41.reuse, R13, R62 ;  /* 0x0000000d293f7223 */ /* 0x040fe2000000003e */
[-C--:B------:R-:W-:Y:S01]  /*1670*/  FFMA R41, R41, R17.reuse, R82 ;  /* 0x0000001129297223 */ /* 0x080fe20000000052 */
[----:B------:R-:W-:Y:S01]  /*1680*/  FFMA R108, R56, R20, R121 ;  /* 0x00000014386c7223 */ /* 0x000fe20000000079 */
[C---:B------:R-:W-:Y:S01]  /*1690*/  FFMA R20, R42.reuse, R22, R65 ;  /* 0x000000162a147223 */ /* 0x040fe20000000041 */
[C---:B------:R-:W-:Y:S01]  /*16a0*/  FFMA R24, R42.reuse, R14, R63 ;  /* 0x0000000e2a187223 */ /* 0x040fe2000000003f */
[-C--:B------:R-:W-:Y:S01]  /*16b0*/  FFMA R42, R42, R18.reuse, R41 ;  /* 0x000000122a2a7223 */ /* 0x080fe20000000029 */
[----:B------:R-:W-:Y:S01]  /*16c0*/  FFMA R41, R45, R17, R88 ;  /* 0x000000112d297223 */ /* 0x000fe20000000058 */
        /* <DEDUP_REMOVED lines=46> */
[----:B------:R-:W-:Y:S01]  /*19b0*/  LDS.128 R44, [R75+0x20] ;  /* 0x000020004b2c7984 */ /* 0x000fe20000000c00 */
[----:B------:R-:W-:Y:S01]  /*19c0*/  FFMA R16, R56, R16, R107 ;  /* 0x0000001038107223 */ /* 0x000fe2000000006b */
[C---:B------:R-:W-:Y:S01]  /*19d0*/  FFMA R13, R57.reuse, R13, R12 ;  /* 0x0000000d390d7223 */ /* 0x040fe2000000000c */
[C---:B------:R-:W-:Y:S01]  /*19e0*/  FFMA R12, R54.reuse, R14, R91 ;  /* 0x0000000e360c7223 */ /* 0x040fe2000000005b */
[----:B------:R-:W1:Y:S01]  /*19f0*/  LDS.128 R28, [R73+0x20] ;  /* 0x00002000491c7984 */ /* 0x000e620000000c00 */
[----:B------:R-:W-:Y:S01]  /*1a00*/  FFMA R17, R57, R17, R16 ;  /* 0x0000001139117223 */ /* 0x000fe20000000010 */
[C---:B------:R-:W-:Y:S01]  /*1a10*/  FFMA R16, R54.reuse, R26, R71 ;  /* 0x0000001a36107223 */ /* 0x040fe20000000047 */
[----:B------:R-:W-:Y:S01]  /*1a20*/  FFMA R54, R54, R22, R93 ;  /* 0x0000001636367223 */ /* 0x000fe2000000005d */
[----:B------:R-:W2:Y:S01]  /*1a30*/  LDS.128 R36, [R73+0xa0] ;  /* 0x0000a00049247984 */ /* 0x000ea20000000c00 */
[C---:B------:R-:W-:Y:S01]  /*1a40*/  FFMA R87, R35.reuse, R19, R40 ;  /* 0x0000001323577223 */ /* 0x040fe20000000028 */
[----:B------:R-:W-:Y:S01]  /*1a50*/  FFMA R89, R35, R23, R34 ;  /* 0x0000001723597223 */ /* 0x000fe20000000022 */
[C---:B------:R-:W-:Y:S01]  /*1a60*/  FFMA R91, R55.reuse, R19, R48 ;  /* 0x00000013375b7223 */ /* 0x040fe20000000030 */
[----:B------:R-:W3:Y:S01]  /*1a70*/  LDS.128 R32, [R73+0x60] ;  /* 0x0000600049207984 */ /* 0x000ee20000000c00 */
[C---:B------:R-:W-:Y:S01]  /*1a80*/  FFMA R71, R55.reuse, R27, R16 ;  /* 0x0000001b37477223 */ /* 0x040fe20000000010 */
[C---:B------:R-:W-:Y:S01]  /*1a90*/  FFMA R69, R55.reuse, R15, R12 ;  /* 0x0000000f37457223 */ /* 0x040fe2000000000c */
[----:B------:R-:W-:Y:S01]  /*1aa0*/  FFMA R93, R55, R23, R54 ;  /* 0x00000017375d7223 */ /* 0x000fe20000000036 */
[C---:B------:R-:W-:Y:S01]  /*1ab0*/  FFMA R48, R50.reuse, R18, R53 ;  /* 0x0000001232307223 */ /* 0x040fe20000000035 */
[----:B------:R-:W4:Y:S01]  /*1ac0*/  LDS.128 R40, [R73+0xe0] ;  /* 0x0000e00049287984 */ /* 0x000f220000000c00 */
[C---:B------:R-:W-:Y:S01]  /*1ad0*/  FFMA R107, R49.reuse, R25, R106 ;  /* 0x00000019316b7223 */ /* 0x040fe2000000006a */
[----:B------:R-:W-:Y:S01]  /*1ae0*/  FFMA R49, R49, R21, R102 ;  /* 0x0000001531317223 */ /* 0x000fe20000000066 */
[C---:B------:R-:W-:Y:S01]  /*1af0*/  FFMA R12, R50.reuse, R14, R105 ;  /* 0x0000000e320c7223 */ /* 0x040fe20000000069 */
[----:B------:R-:W4:Y:S01]  /*1b00*/  LDS.128 R52, [R75+0x60] ;  /* 0x000060004b347984 */ /* 0x000f220000000c00 */
[C---:B------:R-:W-:Y:S01]  /*1b10*/  FFMA R16, R50.reuse, R26, R107 ;  /* 0x0000001a32107223 */ /* 0x040fe2000000006b */
[----:B------:R-:W-:Y:S01]  /*1b20*/  FFMA R50, R50, R22, R49 ;  /* 0x0000001632327223 */ /* 0x000fe20000000031 */
[C---:B------:R-:W-:Y:S01]  /*1b30*/  FFMA R14, R58.reuse, R14, R13 ;  /* 0x0000000e3a0e7223 */ /* 0x040fe2000000000d */
[C---:B------:R-:W-:Y:S01]  /*1b40*/  FFMA R109, R51.reuse, R19, R48 ;  /* 0x00000013336d7223 */ /* 0x040fe20000000030 */
[C---:B------:R-:W-:Y:S01]  /*1b50*/  FFMA R107, R51.reuse, R27, R16 ;  /* 0x0000001b336b7223 */ /* 0x040fe20000000010 */
[C---:B------:R-:W-:Y:S01]  /*1b60*/  FFMA R105, R51.reuse, R15, R12 ;  /* 0x0000000f33697223 */ /* 0x040fe2000000000c */
[----:B------:R-:W-:Y:S01]  /*1b70*/  FFMA R111, R51, R23, R50 ;  /* 0x00000017336f7223 */ /* 0x000fe20000000032 */
[----:B------:R-:W-:Y:S01]  /*1b80*/  FFMA R125, R59, R15, R14 ;  /* 0x0000000f3b7d7223 */ /* 0x000fe2000000000e */
[----:B------:R-:W4:Y:S01]  /*1b90*/  LDS.128 R48, [R75+0xa0] ;  /* 0x0000a0004b307984 */ /* 0x000f220000000c00 */
[C---:B------:R-:W-:Y:S01]  /*1ba0*/  FFMA R21, R57.reuse, R21, R108 ;  /* 0x0000001539157223 */ /* 0x040fe2000000006c */
[----:B------:R-:W-:Y:S01]  /*1bb0*/  FFMA R18, R58, R18, R17 ;  /* 0x000000123a127223 */ /* 0x000fe20000000011 */
[----:B------:R-:W-:-:S02]  /*1bc0*/  FFMA R25, R57, R25, R110 ;  /* 0x0000001939197223 */ /* 0x000fc4000000006e */
[C---:B------:R-:W-:Y:S01]  /*1bd0*/  FFMA R68, R58.reuse, R22, R21 ;  /* 0x000000163a447223 */ /* 0x040fe20000000015 */
[C---:B------:R-:W-:Y:S01]  /*1be0*/  FFMA R121, R59.reuse, R19, R18 ;  /* 0x000000133b797223 */ /* 0x040fe20000000012 */
[----:B------:R-:W-:Y:S02]  /*1bf0*/  FFMA R26, R58, R26, R25 ;  /* 0x0000001a3a1a7223 */ /* 0x000fe40000000019 */
[C---:B------:R-:W-:Y:S02]  /*1c00*/  FFMA R68, R59.reuse, R23, R68 ;  /* 0x000000173b447223 */ /* 0x040fe40000000044 */
[----:B------:R-:W-:Y:S02]  /*1c10*/  FFMA R123, R59, R27, R26 ;  /* 0x0000001b3b7b7223 */ /* 0x000fe4000000001a */
[----:B------:R-:W-:Y:S01]  /*1c20*/  LDS.128 R56, [R75+0x8a0] ;  /* 0x0008a0004b387984 */ /* 0x000fe20000000c00 */
[C---:B-1----:R-:W-:Y:S01]  /*1c30*/  FFMA R14, R44.reuse, R28, R101 ;  /* 0x0000001c2c0e7223 */ /* 0x042fe20000000065 */
[----:B--2---:R-:W-:-:S03]  /*1c40*/  FFMA R12, R44, R36, R99 ;  /* 0x000000242c0c7223 */ /* 0x004fc60000000063 */
[C---:B------:R-:W-:Y:S01]  /*1c50*/  FFMA R19, R45.reuse, R29, R14 ;  /* 0x0000001d2d137223 */ /* 0x040fe2000000000e */
[C---:B------:R-:W-:Y:S01]  /*1c60*/  FFMA R21, R45.reuse, R37, R12 ;  /* 0x000000252d157223 */ /* 0x040fe2000000000c */
[----:B---3--:R-:W-:Y:S01]  /*1c70*/  FFMA R16, R44, R32, R103 ;  /* 0x000000202c107223 */ /* 0x008fe20000000067 */
[----:B------:R-:W1:Y:S01]  /*1c80*/  LDS.128 R12, [R75+0xe0] ;  /* 0x0000e0004b0c7984 */ /* 0x000e620000000c00 */
[C---:B------:R-:W-:Y:S02]  /*1c90*/  FFMA R18, R46.reuse, R30, R19 ;  /* 0x0000001e2e127223 */ /* 0x040fe40000000013 */
[----:B------:R-:W-:Y:S01]  /*1ca0*/  FFMA R17, R45, R33, R16 ;  /* 0x000000212d117223 */ /* 0x000fe20000000010 */
[----:B------:R-:W-:Y:S01]  /*1cb0*/  FFMA R16, R46, R38, R21 ;  /* 0x000000262e107223 */ /* 0x000fe20000000015 */
[-C--:B----4-:R-:W-:Y:S01]  /*1cc0*/  FFMA R44, R44, R40.reuse, R97 ;  /* 0x000000282c2c7223 */ /* 0x090fe20000000061 */
[C---:B------:R-:W-:Y:S01]  /*1cd0*/  FFMA R99, R47.reuse, R31, R18 ;  /* 0x0000001f2f637223 */ /* 0x040fe20000000012 */
        /* <DEDUP_REMOVED lines=10> */
[----:B------:R-:W2:Y:S01]  /*1d80*/  LDS.128 R20, [R75+0x820] ;  /* 0x000820004b147984 */ /* 0x000ea20000000c00 */
[----:B------:R-:W-:Y:S01]  /*1d90*/  FFMA R52, R52, R36, R95 ;  /* 0x0000002434347223 */ /* 0x000fe2000000005f */
[C---:B------:R-:W-:Y:S01]  /*1da0*/  FFMA R24, R48.reuse, R32, R117 ;  /* 0x0000002030187223 */ /* 0x040fe20000000075 */
[C---:B------:R-:W-:Y:S01]  /*1db0*/  FFMA R18, R48.reuse, R28, R115 ;  /* 0x0000001c30127223 */ /* 0x040fe20000000073 */
[----:B------:R-:W-:Y:S01]  /*1dc0*/  FFMA R95, R55, R43, R16 ;  /* 0x0000002b375f7223 */ /* 0x000fe20000000010 */
[----:B------:R-:W-:Y:S01]  /*1dd0*/  FFMA R16, R48, R40, R119 ;  /* 0x0000002830107223 */ /* 0x000fe20000000077 */
[C---:B------:R-:W-:Y:S01]  /*1de0*/  FFMA R90, R54.reuse, R34, R17 ;  /* 0x00000022365a7223 */ /* 0x040fe20000000011 */
[----:B------:R-:W-:Y:S01]  /*1df0*/  FFMA R88, R54, R30, R19 ;  /* 0x0000001e36587223 */ /* 0x000fe20000000013 */
[C---:B------:R-:W-:Y:S01]  /*1e00*/  FFMA R17, R49.reuse, R33, R24 ;  /* 0x0000002131117223 */ /* 0x040fe20000000018 */
[----:B------:R-:W-:Y:S01]  /*1e10*/  FFMA R19, R49, R29, R18 ;  /* 0x0000001d31137223 */ /* 0x000fe20000000012 */
[-C--:B------:R-:W-:Y:S01]  /*1e20*/  FFMA R45, R45, R41.reuse, R44 ;  /* 0x000000292d2d7223 */ /* 0x080fe2000000002c */
[----:B------:R-:W-:Y:S01]  /*1e30*/  FFMA R25, R49, R41, R16 ;  /* 0x0000002931197223 */ /* 0x000fe20000000010 */
[C---:B------:R-:W-:Y:S01]  /*1e40*/  FFMA R64, R50.reuse, R34, R17 ;  /* 0x0000002232407223 */ /* 0x040fe20000000011 */
[----:B------:R-:W-:Y:S01]  /*1e50*/  FFMA R62, R50, R30, R19 ;  /* 0x0000001e323e7223 */ /* 0x000fe20000000013 */
[-C--:B------:R-:W-:Y:S01]  /*1e60*/  FFMA R46, R46, R42.reuse, R45 ;  /* 0x0000002a2e2e7223 */ /* 0x080fe2000000002d */
[----:B------:R-:W-:Y:S01]  /*1e70*/  FFMA R66, R50, R42, R25 ;  /* 0x0000002a32427223 */ /* 0x000fe20000000019 */
[----:B------:R-:W3:Y:S01]  /*1e80*/  LDS.128 R16, [R75+0x860] ;  /* 0x000860004b107984 */ /* 0x000ee20000000c00 */
[----:B------:R-:W-:Y:S01]  /*1e90*/  FFMA R53, R53, R37, R52 ;  /* 0x0000002535357223 */ /* 0x000fe20000000034 */
[----:B------:R-:W-:Y:S01]  /*1ea0*/  FFMA R103, R47, R43, R46 ;  /* 0x0000002b2f677223 */ /* 0x000fe2000000002e */
[C---:B------:R-:W-:Y:S01]  /*1eb0*/  FFMA R90, R55.reuse, R35, R90 ;  /* 0x00000023375a7223 */ /* 0x040fe2000000005a */
[----:B------:R-:W-:Y:S01]  /*1ec0*/  FFMA R88, R55, R31, R88 ;  /* 0x0000001f37587223 */ /* 0x000fe20000000058 */
[----:B------:R-:W-:Y:S01]  /*1ed0*/  FFMA R86, R54, R38, R53 ;  /* 0x0000002636567223 */ /* 0x000fe20000000035 */
[-C--:B------:R-:W-:Y:S01]  /*1ee0*/  FFMA R48, R48, R36.reuse, R113 ;  /* 0x0000002430307223 */ /* 0x080fe20000000071 */
[C---:B-1----:R-:W-:Y:S01]  /*1ef0*/  FFMA R26, R12.reuse, R36, R83 ;  /* 0x000000240c1a7223 */ /* 0x042fe20000000053 */
        /* <DEDUP_REMOVED lines=10> */
[----:B------:R-:W1:Y:S01]  /*1fa0*/  LDS.128 R24, [R75+0x8e0] ;  /* 0x0008e0004b187984 */ /* 0x000e620000000c00 */
[----:B------:R-:W-:Y:S01]  /*1fb0*/  FFMA R14, R14, R34, R13 ;  /* 0x000000220e0e7223 */ /* 0x000fe2000000000d */
[C---:B------:R-:W-:Y:S01]  /*1fc0*/  FFMA R83, R15.reuse, R39, R44 ;  /* 0x000000270f537223 */ /* 0x040fe2000000002c */
[C---:B------:R-:W-:Y:S01]  /*1fd0*/  FFMA R89, R15.reuse, R43, R12 ;  /* 0x0000002b0f597223 */ /* 0x040fe2000000000c */
        /* <DEDUP_REMOVED lines=39> */
[-C--:B------:R-:W-:Y:S01]  /*2250*/  FFMA R68, R24, R40.reuse, R68 ;  /* 0x0000002818447223 */ /* 0x080fe20000000044 */
[C---:B------:R-:W-:Y:S01]  /*2260*/  FFMA R33, R25.reuse, R33, R32 ;  /* 0x0000002119217223 */ /* 0x040fe20000000020 */
[C---:B------:R-:W-:Y:S01]  /*2270*/  FFMA R29, R25.reuse, R29, R28 ;  /* 0x0000001d191d7223 */ /* 0x040fe2000000001c */
[C---:B------:R-:W-:Y:S01]  /*2280*/  FFMA R37, R25.reuse, R37, R36 ;  /* 0x0000002519257223 */ /* 0x040fe20000000024 */
[----:B------:R-:W-:Y:S01]  /*2290*/  FFMA R25, R25, R41, R68 ;  /* 0x0000002919197223 */ /* 0x000fe20000000044 */
[C---:B------:R-:W-:Y:S01]  /*22a0*/  FFMA R64, R51.reuse, R35, R64 ;  /* 0x0000002333407223 */ /* 0x040fe20000000040 */
[----:B------:R-:W1:Y:S01]  /*22b0*/  LDS.128 R68, [R75+0x30] ;  /* 0x000030004b447984 */ /* 0x000e620000000c00 */
[C---:B------:R-:W-:Y:S01]  /*22c0*/  FFMA R62, R51.reuse, R31, R62 ;  /* 0x0000001f333e7223 */ /* 0x040fe2000000003e */
[C---:B------:R-:W-:Y:S01]  /*22d0*/  FFMA R60, R51.reuse, R39, R60 ;  /* 0x00000027333c7223 */ /* 0x040fe2000000003c */
[----:B------:R-:W-:Y:S01]  /*22e0*/  FFMA R66, R51, R43, R66 ;  /* 0x0000002b33427223 */ /* 0x000fe20000000042 */
[----:B------:R-:W2:Y:S01]  /*22f0*/  LDS.128 R12, [R73+0x30] ;  /* 0x00003000490c7984 */ /* 0x000ea20000000c00 */
[----:B------:R-:W-:Y:S01]  /*2300*/  FFMA R56, R56, R40, R111 ;  /* 0x0000002838387223 */ /* 0x000fe2000000006f */
[C---:B------:R-:W-:Y:S01]  /*2310*/  FFMA R84, R18.reuse, R34, R91 ;  /* 0x0000002212547223 */ /* 0x040fe2000000005b */
[C---:B------:R-:W-:Y:S01]  /*2320*/  FFMA R82, R18.reuse, R30, R55 ;  /* 0x0000001e12527223 */ /* 0x040fe20000000037 */
[----:B------:R-:W3:Y:S01]  /*2330*/  LDS.128 R44, [R73+0xb0] ;  /* 0x0000b000492c7984 */ /* 0x000ee20000000c00 */
[C---:B------:R-:W-:Y:S01]  /*2340*/  FFMA R80, R18.reuse, R38, R53 ;  /* 0x0000002612507223 */ /* 0x040fe20000000035 */
[----:B------:R-:W-:Y:S01]  /*2350*/  FFMA R94, R18, R42, R93 ;  /* 0x0000002a125e7223 */ /* 0x000fe2000000005d */
[----:B------:R-:W-:Y:S01]  /*2360*/  FFMA R57, R57, R41, R56 ;  /* 0x0000002939397223 */ /* 0x000fe20000000038 */
[----:B------:R-:W4:Y:S01]  /*2370*/  LDS.128 R48, [R73+0xf0] ;  /* 0x0000f00049307984 */ /* 0x000f220000000c00 */
[C---:B------:R-:W-:Y:S01]  /*2380*/  FFMA R18, R58.reuse, R30, R105 ;  /* 0x0000001e3a127223 */ /* 0x040fe20000000069 */
[C---:B------:R-:W-:Y:S01]  /*2390*/  FFMA R16, R58.reuse, R38, R17 ;  /* 0x000000263a107223 */ /* 0x040fe20000000011 */
[C---:B------:R-:W-:Y:S01]  /*23a0*/  FFMA R24, R58.reuse, R34, R107 ;  /* 0x000000223a187223 */ /* 0x040fe2000000006b */
[----:B------:R-:W4:Y:S01]  /*23b0*/  LDS.128 R52, [R75+0x70] ;  /* 0x000070004b347984 */ /* 0x000f220000000c00 */
        /* <DEDUP_REMOVED lines=19> */
[C---:B-1----:R-:W-:Y:S01]  /*24f0*/  FFMA R28, R68.reuse, R20, R101 ;  /* 0x00000014441c7223 */ /* 0x042fe20000000065 */
[----:B--2---:R-:W-:-:S03]  /*2500*/  FFMA R26, R68, R12, R99 ;  /* 0x0000000c441a7223 */ /* 0x004fc60000000063 */
[C---:B------:R-:W-:Y:S02]  /*2510*/  FFMA R25, R69.reuse, R21, R28 ;  /* 0x0000001545197223 */ /* 0x040fe4000000001c */
[----:B------:R-:W1:Y:S01]  /*2520*/  LDS.128 R28, [R75+0xf0] ;  /* 0x0000f0004b1c7984 */ /* 0x000e620000000c00 */
[----:B---3--:R-:W-:Y:S01]  /*2530*/  FFMA R24, R68, R44, R97 ;  /* 0x0000002c44187223 */ /* 0x008fe20000000061 */
[C---:B------:R-:W-:Y:S01]  /*2540*/  FFMA R27, R69.reuse, R13, R26 ;  /* 0x0000000d451b7223 */ /* 0x040fe2000000001a */
[----:B------:R-:W-:Y:S01]  /*2550*/  FFMA R32, R70, R22, R25 ;  /* 0x0000001646207223 */ /* 0x000fe20000000019 */
[----:B----4-:R-:W-:Y:S01]  /*2560*/  FFMA R68, R68, R48, R103 ;  /* 0x0000003044447223 */ /* 0x010fe20000000067 */
[----:B------:R-:W-:-:S03]  /*2570*/  FFMA R33, R69, R45, R24 ;  /* 0x0000002d45217223 */ /* 0x000fc60000000018 */
        /* <DEDUP_REMOVED lines=8> */
[----:B------:R-:W-:Y:S01]  /*2600*/  FFMA R71, R71, R51, R24 ;  /* 0x0000003347477223 */ /* 0x000fe20000000018 */
[C---:B------:R-:W-:Y:S01]  /*2610*/  FFMA R88, R52.reuse, R12, R88 ;  /* 0x0000000c34587223 */ /* 0x040fe20000000058 */
[----:B------:R-:W2:Y:S01]  /*2620*/  LDS.128 R24, [R75+0x830] ;  /* 0x000830004b187984 */ /* 0x000ea20000000c00 */
        /* <DEDUP_REMOVED lines=18> */
[-C--:B------:R-:W-:Y:S01]  /*2750*/  FFMA R37, R55, R23.reuse, R32 ;  /* 0x0000001737257223 */ /* 0x080fe20000000020 */
[C---:B------:R-:W-:Y:S01]  /*2760*/  FFMA R16, R18.reuse, R22, R33 ;  /* 0x0000001612107223 */ /* 0x040fe20000000021 */
[C---:B------:R-:W-:Y:S01]  /*2770*/  FFMA R32, R18.reuse, R14, R35 ;  /* 0x0000000e12207223 */ /* 0x040fe20000000023 */
[C---:B------:R-:W-:Y:S01]  /*2780*/  FFMA R34, R18.reuse, R46, R53 ;  /* 0x0000002e12227223 */ /* 0x040fe20000000035 */
[----:B------:R-:W-:Y:S01]  /*2790*/  FFMA R18, R18, R50, R17 ;  /* 0x0000003212127223 */ /* 0x000fe20000000011 */
[C---:B------:R-:W-:Y:S01]  /*27a0*/  FFMA R33, R19.reuse, R23, R16 ;  /* 0x0000001713217223 */ /* 0x040fe20000000010 */
[C---:B-1----:R-:W-:Y:S01]  /*27b0*/  FFMA R52, R28.reuse, R20, R87 ;  /* 0x000000141c347223 */ /* 0x042fe20000000057 */
[C---:B------:R-:W-:Y:S01]  /*27c0*/  FFMA R16, R28.reuse, R44, R83 ;  /* 0x0000002c1c107223 */ /* 0x040fe20000000053 */
[----:B------:R-:W-:Y:S01]  /*27d0*/  FFMA R35, R19, R51, R18 ;  /* 0x0000003313237223 */ /* 0x000fe20000000012 */
        /* <DEDUP_REMOVED lines=32> */
[----:B------:R-:W1:Y:S01]  /*29e0*/  LDS.128 R16, [R75+0x8b0] ;  /* 0x0008b0004b107984 */ /* 0x000e620000000c00 */
[C---:B------:R-:W-:Y:S01]  /*29f0*/  FFMA R24, R27.reuse, R15, R24 ;  /* 0x0000000f1b187223 */ /* 0x040fe20000000018 */
[C---:B------:R-:W-:Y:S01]  /*2a00*/  FFMA R26, R27.reuse, R47, R54 ;  /* 0x0000002f1b1a7223 */ /* 0x040fe20000000036 */
[----:B------:R-:W-:Y:S01]  /*2a10*/  FFMA R27, R27, R51, R52 ;  /* 0x000000331b1b7223 */ /* 0x000fe20000000034 */
[C---:B------:R-:W-:Y:S01]  /*2a20*/  FFMA R84, R40.reuse, R20, R84 ;  /* 0x0000001428547223 */ /* 0x040fe20000000054 */
[----:B------:R-:W2:Y:S01]  /*2a30*/  LDS.128 R52, [R75+0x8f0] ;  /* 0x0008f0004b347984 */ /* 0x000ea20000000c00 */
[C---:B------:R-:W-:Y:S01]  /*2a40*/  FFMA R94, R40.reuse, R48, R94 ;  /* 0x00000030285e7223 */ /* 0x040fe2000000005e */
[C---:B------:R-:W-:Y:S01]  /*2a50*/  FFMA R82, R40.reuse, R12, R82 ;  /* 0x0000000c28527223 */ /* 0x040fe20000000052 */
[----:B------:R-:W-:Y:S01]  /*2a60*/  FFMA R80, R40, R44, R80 ;  /* 0x0000002c28507223 */ /* 0x000fe20000000050 */
[----:B------:R-:W-:Y:S06]  /*2a70*/  BAR.SYNC 0x0 ;  /* 0x0000000000007b1d */ /* 0x000fec0000000000 */
[----:B------:R-:W-:Y:S01]  /*2a80*/  @!PT LDS RZ, [RZ] ;  /* 0x00000000fffff984 */ /* 0x000fe20000000800 */
[----:B------:R-:W-:Y:S01]  /*2a90*/  @!PT LDS RZ, [RZ] ;  /* 0x00000000fffff984 */ /* 0x000fe20000000800 */
[----:B------:R-:W-:Y:S01]  /*2aa0*/  @!PT LDS RZ, [RZ] ;  /* 0x00000000fffff984 */ /* 0x000fe20000000800 */
[----:B------:R3:W-:Y:S01]  /*2ab0*/  LDGSTS.E.BYPASS.128 [R77], [R10.64], !P0 ;  /* 0x000000000a4d7fae */ /* 0x0007e2000c101c44 */
[C---:B------:R-:W-:Y:S01]  /*2ac0*/  FFMA R61, R41.reuse, R21, R84 ;  /* 0x00000015293d7223 */ /* 0x040fe20000000054 */
[C---:B------:R-:W-:Y:S01]  /*2ad0*/  FFMA R65, R41.reuse, R49, R94 ;  /* 0x0000003129417223 */ /* 0x040fe2000000005e */
[C---:B------:R-:W-:Y:S01]  /*2ae0*/  FFMA R63, R41.reuse, R13, R82 ;  /* 0x0000000d293f7223 */ /* 0x040fe20000000052 */
[----:B------:R4:W-:Y:S01]  /*2af0*/  LDGSTS.E.BYPASS.128 [R76], [R8.64], !P0 ;  /* 0x00000000084c7fae */ /* 0x0009e2000c101c44 */
[----:B------:R-:W-:Y:S01]  /*2b00*/  FFMA R41, R41, R45, R80 ;  /* 0x0000002d29297223 */ /* 0x000fe20000000050 */
[C---:B------:R-:W-:Y:S01]  /*2b10*/  FFMA R60, R42.reuse, R50, R65 ;  /* 0x000000322a3c7223 */ /* 0x040fe20000000041 */
[C---:B------:R-:W-:Y:S01]  /*2b20*/  FFMA R62, R42.reuse, R22, R61 ;  /* 0x000000162a3e7223 */ /* 0x040fe2000000003d */
[----:B------:R-:W0:Y:S01]  /*2b30*/  LDGDEPBAR ;  /* 0x00000000000079af */ /* 0x000e220000000000 */
[C---:B------:R-:W-:Y:S01]  /*2b40*/  FFMA R40, R42.reuse, R14, R63 ;  /* 0x0000000e2a287223 */ /* 0x040fe2000000003f */
[----:B------:R-:W-:Y:S01]  /*2b50*/  FFMA R42, R42, R46, R41 ;  /* 0x0000002e2a2a7223 */ /* 0x000fe20000000029 */
[C---:B------:R-:W-:Y:S01]  /*2b60*/  FFMA R41, R43.reuse, R23, R62 ;  /* 0x000000172b297223 */ /* 0x040fe2000000003e */
[----:B------:R1:W-:Y:S01]  /*2b70*/  LDGSTS.E.BYPASS.128 [R77+0x1000], [R6.64], !P0 ;  /* 0x01000000064d7fae */ /* 0x0003e2000c101c44 */
[C---:B------:R-:W-:Y:S01]  /*2b80*/  FFMA R40, R43.reuse, R15, R40 ;  /* 0x0000000f2b287223 */ /* 0x040fe20000000028 */
[C---:B------:R-:W-:Y:S01]  /*2b90*/  FFMA R42, R43.reuse, R47, R42 ;  /* 0x0000002f2b2a7223 */ /* 0x040fe2000000002a */
[----:B------:R-:W-:Y:S01]  /*2ba0*/  FFMA R43, R43, R51, R60 ;  /* 0x000000332b2b7223 */ /* 0x000fe2000000003c */
[----:B------:R2:W-:Y:S01]  /*2bb0*/  LDGSTS.E.BYPASS.128 [R76+0x1000], [R4.64], !P0 ;  /* 0x01000000044c7fae */ /* 0x0005e2000c101c44 */
[----:B---3--:R-:W-:-:S02]  /*2bc0*/  IADD3 R10, P4, R10, 0x40, RZ ;  /* 0x000000400a0a7810 */ /* 0x008fc40007f9e0ff */
[----:B----4-:R-:W-:Y:S01]  /*2bd0*/  IADD3 R8, P3, R8, 0x40, RZ ;  /* 0x0000004008087810 */ /* 0x010fe20007f7e0ff */
[----:B------:R-:W0:Y:S01]  /*2be0*/  LDGDEPBAR ;  /* 0x00000000000079af */ /* 0x000e220000000000 */
[----:B------:R-:W-:Y:S02]  /*2bf0*/  IADD3.X R11, RZ, R11, RZ, P4, !PT ;  /* 0x0000000bff0b7210 */ /* 0x000fe400027fe4ff */
[----:B------:R-:W-:Y:S01]  /*2c00*/  IADD3.X R9, RZ, R9, RZ, P3, !PT ;  /* 0x00000009ff097210 */ /* 0x000fe20001ffe4ff */
[C---:B-1----:R-:W-:Y:S01]  /*2c10*/  FFMA R60, R16.reuse, R48, R59 ;  /* 0x00000030103c7223 */ /* 0x042fe2000000003b */
[C---:B------:R-:W-:Y:S01]  /*2c20*/  FFMA R62, R16.reuse, R44, R57 ;  /* 0x0000002c103e7223 */ /* 0x040fe20000000039 */
[C---:B------:R-:W-:Y:S01]  /*2c30*/  FFMA R64, R16.reuse, R12, R91 ;  /* 0x0000000c10407223 */ /* 0x040fe2000000005b */
[-C--:B------:R-:W-:Y:S01]  /*2c40*/  FFMA R16, R16, R20.reuse, R93 ;  /* 0x0000001410107223 */ /* 0x080fe2000000005d */
[----:B------:R-:W-:Y:S01]  /*2c50*/  IADD3 R6, P2, R6, 0x40, RZ ;  /* 0x0000004006067810 */ /* 0x000fe20007f5e0ff */
        /* <DEDUP_REMOVED lines=17> */
[----:B------:R-:W-:-:S04]  /*2d70*/  DEPBAR.LE SB0, 0x0 ;  /* 0x000080000000791a */ /* 0x000fc80000000000 */
[C---:B------:R-:W-:Y:S01]  /*2d80*/  FFMA R14, R54.reuse, R14, R13 ;  /* 0x0000000e360e7223 */ /* 0x040fe2000000000d */
[C---:B------:R-:W-:Y:S01]  /*2d90*/  FFMA R22, R54.reuse, R46, R45 ;  /* 0x0000002e36167223 */ /* 0x040fe2000000002d */
[----:B------:R-:W-:Y:S01]  /*2da0*/  FFMA R50, R54, R50, R49 ;  /* 0x0000003236327223 */ /* 0x000fe20000000031 */
[----:B------:R-:W-:Y:S01]  /*2db0*/  IADD3 R4, P1, R4, 0x40, RZ ;  /* 0x0000004004047810 */ /* 0x000fe20007f3e0ff */
[C---:B------:R-:W-:Y:S01]  /*2dc0*/  FFMA R17, R19.reuse, R23, R64 ;  /* 0x0000001713117223 */ /* 0x040fe20000000040 */
[C---:B------:R-:W-:Y:S01]  /*2dd0*/  FFMA R16, R19.reuse, R15, R16 ;  /* 0x0000000f13107223 */ /* 0x040fe20000000010 */
[----:B------:R-:W-:Y:S01]  /*2de0*/  FFMA R18, R19, R47, R62 ;  /* 0x0000002f13127223 */ /* 0x000fe2000000003e */
[----:B------:R-:W-:Y:S01]  /*2df0*/  FFMA R21, R55, R23, R12 ;  /* 0x0000001737157223 */ /* 0x000fe2000000000c */
[----:B------:R-:W-:Y:S01]  /*2e00*/  FFMA R19, R19, R51, R60 ;  /* 0x0000003313137223 */ /* 0x000fe2000000003c */
[C---:B------:R-:W-:Y:S01]  /*2e10*/  FFMA R20, R55.reuse, R15, R14 ;  /* 0x0000000f37147223 */ /* 0x040fe2000000000e */
[C---:B------:R-:W-:Y:S01]  /*2e20*/  FFMA R22, R55.reuse, R47, R22 ;  /* 0x0000002f37167223 */ /* 0x040fe20000000016 */
[----:B------:R-:W-:Y:S01]  /*2e30*/  FFMA R23, R55, R51, R50 ;  /* 0x0000003337177223 */ /* 0x000fe20000000032 */
[----:B------:R-:W-:-:S02]  /*2e40*/  IADD3.X R7, RZ, R7, RZ, P2, !PT ;  /* 0x00000007ff077210 */ /* 0x000fc400017fe4ff */
[----:B------:R-:W-:Y:S01]  /*2e50*/  IADD3.X R5, RZ, R5, RZ, P1, !PT ;  /* 0x00000005ff057210 */ /* 0x000fe20000ffe4ff */
[----:B------:R-:W-:Y:S06]  /*2e60*/  BAR.SYNC 0x0 ;  /* 0x0000000000007b1d */ /* 0x000fec0000000000 */
[----:B------:R-:W-:Y:S01]  /*2e70*/  @P0 CALL.REL.NOINC `(.L_x_0) ;  /* 0x0000001000000944 */ /* 0x000fe20003c00000 */
[----:B------:R-:W-:Y:S05]  /*2e80*/  BRA `(.L_x_1) ;  /* 0xffffdb8000007947 */ /* 0x000fea000383ffff */
.L_x_0:
[----:B------:R-:W-:Y:S01]  /*2e90*/  IMAD R74, R81, 0x110, R74 ;  /* 0x00000110514a7824 */ /* 0x000fe200078e024a */
[----:B------:R-:W-:-:S04]  /*2ea0*/  DEPBAR.LE SB0, 0x0 ;  /* 0x000080000000791a */ /* 0x000fc80000000000 */
[----:B------:R-:W-:Y:S01]  /*2eb0*/  SHF.L.U32 R4, R74, 0x2, RZ ;  /* 0x000000024a047819 */ /* 0x000fe200000006ff */
[----:B------:R-:W-:Y:S06]  /*2ec0*/  BAR.SYNC 0x0 ;  /* 0x0000000000007b1d */ /* 0x000fec0000000000 */
[----:B------:R-:W-:Y:S01]  /*2ed0*/  IMAD R81, R81, -0x330, R4 ;  /* 0xfffffcd051517824 */ /* 0x000fe200078e0204 */
[----:B------:R-:W-:Y:S01]  /*2ee0*/  STS.128 [R74.X4], R68 ;  /* 0x000000444a007388 */ /* 0x000fe20000004c00 */
[----:B------:R-:W-:-:S03]  /*2ef0*/  LOP3.LUT R0, R0, 0x3c, R79, 0xf8, !PT ;  /* 0x0000003c00007812 */ /* 0x000fc600078ef84f */
[----:B------:R-:W-:Y:S01]  /*2f00*/  STS.128 [R74.X4+0x110], R36 ;  /* 0x000110244a007388 */ /* 0x000fe20000004c00 */
[----:B------:R-:W-:-:S03]  /*2f10*/  ISETP.GE.AND P0, PT, R0, 0x80, PT ;  /* 0x000000800000780c */ /* 0x000fc60003f06270 */
[----:B------:R-:W-:Y:S01]  /*2f20*/  STS.128 [R74.X4+0x220], R32 ;  /* 0x000220204a007388 */ /* 0x000fe20000004c00 */
[----:B------:R-:W-:-:S03]  /*2f30*/  ISETP.LT.AND P1, PT, R3, c[0x0][0x178], !P0 ;  /* 0x00005e0003007a0c */ /* 0x000fc60004721270 */
[----:B------:R-:W-:Y:S04]  /*2f40*/  STS.128 [R74.X4+0x330], R28 ;  /* 0x0003301c4a007388 */ /* 0x000fe80000004c00 */
[----:B------:R-:W-:Y:S06]  /*2f50*/  BAR.SYNC 0x0 ;  /* 0x0000000000007b1d */ /* 0x000fec0000000000 */
[----:B------:R-:W1:Y:S01]  /*2f60*/  LDS.128 R44, [R81] ;  /* 0x00000000512c7984 */ /* 0x000e620000000c00 */
[----:B------:R-:W-:-:S03]  /*2f70*/  LOP3.LUT R37, R3, 0x8, RZ, 0xfc, !PT ;  /* 0x0000000803257812 */ /* 0x000fc600078efcff */
[----:B------:R-:W2:Y:S01]  /*2f80*/  LDS.128 R48, [R81+0x880] ;  /* 0x0008800051307984 */ /* 0x000ea20000000c00 */
[C---:B------:R-:W-:Y:S02]  /*2f90*/  ISETP.LT.AND P2, PT, R37.reuse, c[0x0][0x178], !P0 ;  /* 0x00005e0025007a0c */ /* 0x040fe40004741270 */
[-C--:B------:R-:W-:Y:S01]  /*2fa0*/  LEA R37, R37, R0.reuse, 0x7 ;  /* 0x0000000025257211 */ /* 0x080fe200078e38ff */
[----:B------:R-:W3:Y:S04]  /*2fb0*/  LDS.128 R8, [R81+0x1100] ;  /* 0x0011000051087984 */ /* 0x000ee80000000c00 */
[----:B------:R-:W4:Y:S04]  /*2fc0*/  LDS.128 R4, [R81+0x1980] ;  /* 0x0019800051047984 */ /* 0x000f280000000c00 */
[----:B------:R-:W-:Y:S06]  /*2fd0*/  BAR.SYNC 0x0 ;  /* 0x0000000000007b1d */ /* 0x000fec0000000000 */
[----:B------:R-:W-:Y:S04]  /*2fe0*/  STS.128 [R74.X4], R24 ;  /* 0x000000184a007388 */ /* 0x000fe80000004c00 */
[----:B------:R-:W-:Y:S04]  /*2ff0*/  STS.128 [R74.X4+0x110], R40 ;  /* 0x000110284a007388 */ /* 0x000fe80000004c00 */
[----:B------:R-:W-:Y:S04]  /*3000*/  STS.128 [R74.X4+0x220], R16 ;  /* 0x000220104a007388 */ /* 0x000fe80000004c00 */
[----:B------:R-:W-:Y:S04]  /*3010*/  STS.128 [R74.X4+0x330], R20 ;  /* 0x000330144a007388 */ /* 0x000fe80000004c00 */
[----:B------:R-:W-:Y:S06]  /*3020*/  BAR.SYNC 0x0 ;  /* 0x0000000000007b1d */ /* 0x000fec0000000000 */
[----:B------:R-:W4:Y:S01]  /*3030*/  LDS.128 R32, [R81] ;  /* 0x0000000051207984 */ /* 0x000f220000000c00 */
[----:B------:R-:W-:Y:S01]  /*3040*/  LEA R25, R3, R0, 0x7 ;  /* 0x0000000003197211 */ /* 0x000fe200078e38ff */
[-C--:B------:R-:W-:Y:S01]  /*3050*/  IMAD.WIDE R16, R37, R2.reuse, c[0x0][0x170] ;  /* 0x00005c0025107625 */ /* 0x080fe200078e0202 */
[C---:B------:R-:W-:Y:S01]  /*3060*/  LOP3.LUT R19, R3.reuse, 0x10, RZ, 0xfc, !PT ;  /* 0x0000001003137812 */ /* 0x040fe200078efcff */
[----:B------:R-:W4:Y:S01]  /*3070*/  LDS.128 R28, [R81+0x880] ;  /* 0x00088000511c7984 */ /* 0x000f220000000c00 */
[----:B------:R-:W-:Y:S01]  /*3080*/  LOP3.LUT R27, R3, 0x28, RZ, 0xfc, !PT ;  /* 0x00000028031b7812 */ /* 0x000fe200078efcff */
[----:B------:R-:W-:Y:S01]  /*3090*/  IMAD.WIDE R24, R25, R2, c[0x0][0x170] ;  /* 0x00005c0019187625 */ /* 0x000fe200078e0202 */
[C---:B------:R-:W-:Y:S01]  /*30a0*/  LOP3.LUT R21, R3.reuse, 0x18, RZ, 0xfc, !PT ;  /* 0x0000001803157812 */ /* 0x040fe200078efcff */
[----:B------:R-:W4:Y:S01]  /*30b0*/  LDS.128 R12, [R81+0x1100] ;  /* 0x00110000510c7984 */ /* 0x000f220000000c00 */
[----:B------:R-:W-:-:S02]  /*30c0*/  LOP3.LUT R23, R3, 0x20, RZ, 0xfc, !PT ;  /* 0x0000002003177812 */ /* 0x000fc400078efcff */
[----:B------:R-:W-:Y:S01]  /*30d0*/  LOP3.LUT R37, R3, 0x30, RZ, 0xfc, !PT ;  /* 0x0000003003257812 */ /* 0x000fe200078efcff */
[----:B-1----:R-:W-:Y:S01]  /*30e0*/  @P1 STG.E.128 [R24.64], R44 ;  /* 0x0000002c18001986 */ /* 0x002fe2000c101d04 */
[----:B------:R-:W-:Y:S02]  /*30f0*/  ISETP.LT.AND P5, PT, R19, c[0x0][0x178], !P0 ;  /* 0x00005e0013007a0c */ /* 0x000fe400047a1270 */
[----:B------:R-:W-:Y:S01]  /*3100*/  LOP3.LUT R3, R3, 0x38, RZ, 0xfc, !PT ;  /* 0x0000003803037812 */ /* 0x000fe200078efcff */
[----:B--2---:R1:W-:Y:S01]  /*3110*/  @P2 STG.E.128 [R16.64], R48 ;  /* 0x0000003010002986 */ /* 0x0043e2000c101d04 */
[----:B------:R-:W-:Y:S02]  /*3120*/  ISETP.LT.AND P4, PT, R21, c[0x0][0x178], !P0 ;  /* 0x00005e0015007a0c */ /* 0x000fe40004781270 */
[----:B------:R-:W-:Y:S02]  /*3130*/  ISETP.LT.AND P3, PT, R23, c[0x0][0x178], !P0 ;  /* 0x00005e0017007a0c */ /* 0x000fe40004761270 */
[----:B------:R-:W-:-:S02]  /*3140*/  LEA R19, R19, R0, 0x7 ;  /* 0x0000000013137211 */ /* 0x000fc400078e38ff */
[----:B------:R-:W-:Y:S02]  /*3150*/  ISETP.LT.AND P2, PT, R27, c[0x0][0x178], !P0 ;  /* 0x00005e001b007a0c */ /* 0x000fe40004741270 */
[-C--:B------:R-:W-:Y:S02]  /*3160*/  LEA R21, R21, R0.reuse, 0x7 ;  /* 0x0000000015157211 */ /* 0x080fe400078e38ff */
[----:B------:R-:W-:Y:S02]  /*3170*/  ISETP.LT.AND P1, PT, R37, c[0x0][0x178], !P0 ;  /* 0x00005e0025007a0c */ /* 0x000fe40004721270 */
[-C--:B------:R-:W-:Y:S02]  /*3180*/  LEA R23, R23, R0.reuse, 0x7 ;  /* 0x0000000017177211 */ /* 0x080fe400078e38ff */
[----:B------:R-:W-:Y:S02]  /*3190*/  ISETP.LT.AND P0, PT, R3, c[0x0][0x178], !P0 ;  /* 0x00005e0003007a0c */ /* 0x000fe40004701270 */
[----:B------:R-:W-:Y:S01]  /*31a0*/  LEA R27, R27, R0, 0x7 ;  /* 0x000000001b1b7211 */ /* 0x000fe200078e38ff */
[----:B-1----:R-:W-:Y:S01]  /*31b0*/  IMAD.WIDE R16, R19, R2, c[0x0][0x170] ;  /* 0x00005c0013107625 */ /* 0x002fe200078e0202 */
[----:B------:R-:W-:-:S03]  /*31c0*/  LEA R25, R37, R0, 0x7 ;  /* 0x0000000025197211 */ /* 0x000fc600078e38ff */
[-C--:B------:R-:W-:Y:S01]  /*31d0*/  IMAD.WIDE R18, R21, R2.reuse, c[0x0][0x170] ;  /* 0x00005c0015127625 */ /* 0x080fe200078e0202 */
[----:B---3--:R1:W-:Y:S03]  /*31e0*/  @P5 STG.E.128 [R16.64], R8 ;  /* 0x0000000810005986 */ /* 0x0083e6000c101d04 */
[-C--:B------:R-:W-:Y:S01]  /*31f0*/  IMAD.WIDE R20, R23, R2.reuse, c[0x0][0x170] ;  /* 0x00005c0017147625 */ /* 0x080fe200078e0202 */
[----:B----4-:R1:W-:Y:S03]  /*3200*/  @P4 STG.E.128 [R18.64], R4 ;  /* 0x0000000412004986 */ /* 0x0103e6000c101d04 */
[-C--:B------:R-:W-:Y:S01]  /*3210*/  IMAD.WIDE R22, R27, R2.reuse, c[0x0][0x170] ;  /* 0x00005c001b167625 */ /* 0x080fe200078e0202 */
[----:B------:R1:W-:Y:S03]  /*3220*/  @P3 STG.E.128 [R20.64], R32 ;  /* 0x0000002014003986 */ /* 0x0003e6000c101d04 */
[----:B------:R-:W-:Y:S01]  /*3230*/  IMAD.WIDE R24, R25, R2, c[0x0][0x170] ;  /* 0x00005c0019187625 */ /* 0x000fe200078e0202 */
[----:B------:R1:W-:Y:S04]  /*3240*/  @P2 STG.E.128 [R22.64], R28 ;  /* 0x0000001c16002986 */ /* 0x0003e8000c101d04 */
[----:B------:R1:W-:Y:S01]  /*3250*/  @P1 STG.E.128 [R24.64], R12 ;  /* 0x0000000c18001986 */ /* 0x0003e2000c101d04 */
[----:B------:R-:W-:Y:S05]  /*3260*/  @!P0 EXIT ;  /* 0x000000000000894d */ /* 0x000fea0003800000 */
[----:B------:R-:W2:Y:S01]  /*3270*/  LDS.128 R80, [R81+0x1980] ;  /* 0x0019800051507984 */ /* 0x000ea20000000c00 */
[----:B------:R-:W-:-:S05]  /*3280*/  LEA R3, R3, R0, 0x7 ;  /* 0x0000000003037211 */ /* 0x000fca00078e38ff */
[----:B------:R-:W-:-:S05]  /*3290*/  IMAD.WIDE R2, R3, R2, c[0x0][0x170] ;  /* 0x00005c0003027625 */ /* 0x000fca00078e0202 */
[----:B--2---:R-:W-:Y:S01]  /*32a0*/  STG.E.128 [R2.64], R80 ;  /* 0x0000005002007986 */ /* 0x004fe2000c101d04 */
[----:B------:R-:W-:Y:S05]  /*32b0*/  EXIT ;  /* 0x000000000000794d */ /* 0x000fea0003800000 */
.L_x_2:
[----:B------:R-:W-:-:S00]  /*32c0*/  BRA `(.L_x_2) ;  /* 0xfffffff000007947 */ /* 0x000fc0000383ffff */
[----:B------:R-:W-:-:S00]  /*32d0*/  NOP ;  /* 0x0000000000007918 */ /* 0x000fc00000000000 */
        /* <DEDUP_REMOVED lines=10> */
.L_x_3:


//--------------------- .nv.shared.triton_mm      --------------------------
	.section	.nv.shared.triton_mm,"aw",@nobits
	.align	16
